//
// Generated by NVIDIA NVVM Compiler
//
// Compiler Build ID: CL-36424714
// Cuda compilation tools, release 13.0, V13.0.88
// Based on NVVM 20.0.0
//

.version 9.0
.target sm_100
.address_size 64

	// .globl	zero_forces

.visible .entry zero_forces(
	.param .u32 zero_forces_param_0,
	.param .u64 .ptr .align 1 zero_forces_param_1
)
{
	.reg .pred 	%p<2>;
	.reg .b32 	%r<7>;
	.reg .b64 	%rd<6>;

	ld.param.u32 	%r2, [zero_forces_param_0];
	ld.param.u64 	%rd1, [zero_forces_param_1];
	mov.u32 	%r3, %ctaid.x;
	mov.u32 	%r4, %ntid.x;
	mov.u32 	%r5, %tid.x;
	mad.lo.s32 	%r1, %r3, %r4, %r5;
	setp.ge.s32 	%p1, %r1, %r2;
	@%p1 bra 	$L__BB0_2;
	cvta.to.global.u64 	%rd2, %rd1;
	mul.lo.s32 	%r6, %r1, 3;
	mul.wide.s32 	%rd3, %r6, 8;
	add.s64 	%rd4, %rd2, %rd3;
	mov.b64 	%rd5, 0;
	st.global.u64 	[%rd4], %rd5;
	st.global.u64 	[%rd4+8], %rd5;
	st.global.u64 	[%rd4+16], %rd5;
$L__BB0_2:
	ret;

}
	// .globl	apply_position_actuation
.visible .entry apply_position_actuation(
	.param .u32 apply_position_actuation_param_0,
	.param .u64 .ptr .align 1 apply_position_actuation_param_1,
	.param .u64 .ptr .align 1 apply_position_actuation_param_2,
	.param .u64 .ptr .align 1 apply_position_actuation_param_3,
	.param .u64 .ptr .align 1 apply_position_actuation_param_4,
	.param .f64 apply_position_actuation_param_5
)
{
	.reg .pred 	%p<3>;
	.reg .b32 	%r<9>;
	.reg .b64 	%rd<17>;
	.reg .b64 	%fd<14>;

	ld.param.u32 	%r3, [apply_position_actuation_param_0];
	ld.param.u64 	%rd1, [apply_position_actuation_param_1];
	ld.param.u64 	%rd2, [apply_position_actuation_param_2];
	ld.param.u64 	%rd3, [apply_position_actuation_param_3];
	ld.param.u64 	%rd4, [apply_position_actuation_param_4];
	ld.param.f64 	%fd7, [apply_position_actuation_param_5];
	mov.u32 	%r4, %ctaid.x;
	mov.u32 	%r5, %ntid.x;
	mov.u32 	%r6, %tid.x;
	mad.lo.s32 	%r1, %r4, %r5, %r6;
	setp.ge.s32 	%p1, %r1, %r3;
	@%p1 bra 	$L__BB1_3;
	cvta.to.global.u64 	%rd5, %rd1;
	cvta.to.global.u64 	%rd6, %rd3;
	cvta.to.global.u64 	%rd7, %rd2;
	mul.wide.s32 	%rd8, %r1, 4;
	add.s64 	%rd9, %rd5, %rd8;
	ld.global.u32 	%r7, [%rd9];
	mul.lo.s32 	%r2, %r7, 3;
	mul.wide.s32 	%rd10, %r2, 8;
	add.s64 	%rd11, %rd6, %rd10;
	ld.global.f64 	%fd1, [%rd11];
	ld.global.f64 	%fd2, [%rd11+8];
	ld.global.f64 	%fd3, [%rd11+16];
	mul.lo.s32 	%r8, %r1, 3;
	mul.wide.s32 	%rd12, %r8, 8;
	add.s64 	%rd13, %rd7, %rd12;
	ld.global.f64 	%fd4, [%rd13];
	ld.global.f64 	%fd5, [%rd13+8];
	ld.global.f64 	%fd6, [%rd13+16];
	st.global.f64 	[%rd11], %fd4;
	st.global.f64 	[%rd11+8], %fd5;
	st.global.f64 	[%rd11+16], %fd6;
	setp.leu.f64 	%p2, %fd7, 0d3E112E0BE826D695;
	@%p2 bra 	$L__BB1_3;
	sub.f64 	%fd8, %fd4, %fd1;
	div.rn.f64 	%fd9, %fd8, %fd7;
	cvta.to.global.u64 	%rd14, %rd4;
	add.s64 	%rd16, %rd14, %rd10;
	st.global.f64 	[%rd16], %fd9;
	sub.f64 	%fd10, %fd5, %fd2;
	div.rn.f64 	%fd11, %fd10, %fd7;
	st.global.f64 	[%rd16+8], %fd11;
	sub.f64 	%fd12, %fd6, %fd3;
	div.rn.f64 	%fd13, %fd12, %fd7;
	st.global.f64 	[%rd16+16], %fd13;
$L__BB1_3:
	ret;

}
	// .globl	compute_bar_forces
.visible .entry compute_bar_forces(
	.param .u32 compute_bar_forces_param_0,
	.param .u64 .ptr .align 1 compute_bar_forces_param_1,
	.param .u64 .ptr .align 1 compute_bar_forces_param_2,
	.param .u64 .ptr .align 1 compute_bar_forces_param_3,
	.param .u64 .ptr .align 1 compute_bar_forces_param_4,
	.param .u64 .ptr .align 1 compute_bar_forces_param_5,
	.param .u64 .ptr .align 1 compute_bar_forces_param_6
)
{
	.reg .pred 	%p<5>;
	.reg .b16 	%rs<5>;
	.reg .b32 	%r<12>;
	.reg .b64 	%rd<33>;
	.reg .b64 	%fd<54>;

	ld.param.u32 	%r5, [compute_bar_forces_param_0];
	ld.param.u64 	%rd5, [compute_bar_forces_param_1];
	ld.param.u64 	%rd6, [compute_bar_forces_param_2];
	ld.param.u64 	%rd9, [compute_bar_forces_param_5];
	ld.param.u64 	%rd10, [compute_bar_forces_param_6];
	cvta.to.global.u64 	%rd1, %rd10;
	cvta.to.global.u64 	%rd2, %rd9;
	mov.u32 	%r6, %ctaid.x;
	mov.u32 	%r7, %ntid.x;
	mov.u32 	%r8, %tid.x;
	mad.lo.s32 	%r1, %r6, %r7, %r8;
	setp.ge.s32 	%p1, %r1, %r5;
	@%p1 bra 	$L__BB2_6;
	cvta.to.global.u64 	%rd11, %rd6;
	cvta.to.global.u64 	%rd12, %rd5;
	shl.b32 	%r9, %r1, 1;
	mul.wide.s32 	%rd13, %r9, 4;
	add.s64 	%rd3, %rd12, %rd13;
	shl.b32 	%r10, %r1, 2;
	mul.wide.s32 	%rd14, %r10, 8;
	add.s64 	%rd4, %rd11, %rd14;
	ld.global.f64 	%fd1, [%rd4];
	setp.lt.f64 	%p2, %fd1, 0d0000000000000000;
	@%p2 bra 	$L__BB2_6;
	ld.param.u64 	%rd32, [compute_bar_forces_param_4];
	ld.param.u64 	%rd31, [compute_bar_forces_param_3];
	cvta.to.global.u64 	%rd15, %rd32;
	cvta.to.global.u64 	%rd16, %rd31;
	ld.global.u32 	%r2, [%rd3+4];
	ld.global.u32 	%r11, [%rd3];
	ld.global.f64 	%fd9, [%rd4+8];
	ld.global.f64 	%fd10, [%rd4+16];
	ld.global.f64 	%fd11, [%rd4+24];
	add.f64 	%fd12, %fd11, 0d3FF0000000000000;
	mul.f64 	%fd13, %fd9, %fd12;
	mul.lo.s32 	%r3, %r2, 3;
	mul.wide.s32 	%rd17, %r3, 8;
	add.s64 	%rd18, %rd16, %rd17;
	ld.global.f64 	%fd14, [%rd18];
	mul.lo.s32 	%r4, %r11, 3;
	mul.wide.s32 	%rd19, %r4, 8;
	add.s64 	%rd20, %rd16, %rd19;
	ld.global.f64 	%fd15, [%rd20];
	sub.f64 	%fd16, %fd14, %fd15;
	ld.global.f64 	%fd17, [%rd18+8];
	ld.global.f64 	%fd18, [%rd20+8];
	sub.f64 	%fd19, %fd17, %fd18;
	ld.global.f64 	%fd20, [%rd18+16];
	ld.global.f64 	%fd21, [%rd20+16];
	sub.f64 	%fd22, %fd20, %fd21;
	mul.f64 	%fd23, %fd19, %fd19;
	fma.rn.f64 	%fd24, %fd16, %fd16, %fd23;
	fma.rn.f64 	%fd25, %fd22, %fd22, %fd24;
	add.f64 	%fd26, %fd25, 0d3D719799812DEA11;
	sqrt.rn.f64 	%fd27, %fd26;
	div.rn.f64 	%fd2, %fd16, %fd27;
	div.rn.f64 	%fd3, %fd19, %fd27;
	div.rn.f64 	%fd4, %fd22, %fd27;
	sub.f64 	%fd28, %fd27, %fd13;
	add.s64 	%rd21, %rd15, %rd17;
	ld.global.f64 	%fd29, [%rd21];
	add.s64 	%rd22, %rd15, %rd19;
	ld.global.f64 	%fd30, [%rd22];
	sub.f64 	%fd31, %fd29, %fd30;
	ld.global.f64 	%fd32, [%rd21+8];
	ld.global.f64 	%fd33, [%rd22+8];
	sub.f64 	%fd34, %fd32, %fd33;
	ld.global.f64 	%fd35, [%rd21+16];
	ld.global.f64 	%fd36, [%rd22+16];
	sub.f64 	%fd37, %fd35, %fd36;
	mul.f64 	%fd38, %fd34, %fd3;
	fma.rn.f64 	%fd39, %fd31, %fd2, %fd38;
	fma.rn.f64 	%fd40, %fd4, %fd37, %fd39;
	mul.f64 	%fd41, %fd10, %fd40;
	fma.rn.f64 	%fd42, %fd1, %fd28, %fd41;
	max.f64 	%fd43, %fd42, 0dC12E848000000000;
	min.f64 	%fd5, %fd43, 0d412E848000000000;
	cvt.s64.s32 	%rd23, %r11;
	add.s64 	%rd24, %rd2, %rd23;
	ld.global.u8 	%rs1, [%rd24];
	and.b16  	%rs2, %rs1, 3;
	setp.ne.s16 	%p3, %rs2, 0;
	@%p3 bra 	$L__BB2_4;
	add.s64 	%rd26, %rd1, %rd19;
	mul.f64 	%fd44, %fd2, %fd5;
	atom.global.add.f64 	%fd45, [%rd26], %fd44;
	mul.f64 	%fd46, %fd3, %fd5;
	atom.global.add.f64 	%fd47, [%rd26+8], %fd46;
	mul.f64 	%fd48, %fd4, %fd5;
	atom.global.add.f64 	%fd49, [%rd26+16], %fd48;
$L__BB2_4:
	neg.f64 	%fd50, %fd5;
	mul.f64 	%fd6, %fd2, %fd50;
	mul.f64 	%fd7, %fd3, %fd50;
	mul.f64 	%fd8, %fd4, %fd50;
	cvt.s64.s32 	%rd27, %r2;
	add.s64 	%rd28, %rd2, %rd27;
	ld.global.u8 	%rs3, [%rd28];
	and.b16  	%rs4, %rs3, 3;
	setp.ne.s16 	%p4, %rs4, 0;
	@%p4 bra 	$L__BB2_6;
	add.s64 	%rd30, %rd1, %rd17;
	atom.global.add.f64 	%fd51, [%rd30], %fd6;
	atom.global.add.f64 	%fd52, [%rd30+8], %fd7;
	atom.global.add.f64 	%fd53, [%rd30+16], %fd8;
$L__BB2_6:
	ret;

}
	// .globl	compute_hinge_forces
.visible .entry compute_hinge_forces(
	.param .u32 compute_hinge_forces_param_0,
	.param .u64 .ptr .align 1 compute_hinge_forces_param_1,
	.param .u64 .ptr .align 1 compute_hinge_forces_param_2,
	.param .u64 .ptr .align 1 compute_hinge_forces_param_3,
	.param .u64 .ptr .align 1 compute_hinge_forces_param_4,
	.param .u64 .ptr .align 1 compute_hinge_forces_param_5,
	.param .u64 .ptr .align 1 compute_hinge_forces_param_6
)
{
	.reg .pred 	%p<15>;
	.reg .b16 	%rs<9>;
	.reg .b32 	%r<26>;
	.reg .b64 	%rd<41>;
	.reg .b64 	%fd<212>;

	ld.param.u32 	%r11, [compute_hinge_forces_param_0];
	ld.param.u64 	%rd4, [compute_hinge_forces_param_1];
	ld.param.u64 	%rd5, [compute_hinge_forces_param_2];
	ld.param.u64 	%rd6, [compute_hinge_forces_param_3];
	mov.u32 	%r12, %ctaid.x;
	mov.u32 	%r13, %ntid.x;
	mov.u32 	%r14, %tid.x;
	mad.lo.s32 	%r1, %r12, %r13, %r14;
	setp.ge.s32 	%p1, %r1, %r11;
	@%p1 bra 	$L__BB3_15;
	cvta.to.global.u64 	%rd9, %rd4;
	cvta.to.global.u64 	%rd10, %rd5;
	cvta.to.global.u64 	%rd11, %rd6;
	shl.b32 	%r15, %r1, 2;
	mul.wide.s32 	%rd12, %r15, 4;
	add.s64 	%rd13, %rd9, %rd12;
	ld.global.u32 	%r2, [%rd13];
	ld.global.u32 	%r3, [%rd13+4];
	ld.global.u32 	%r4, [%rd13+8];
	ld.global.u32 	%r5, [%rd13+12];
	mul.wide.s32 	%rd14, %r15, 8;
	add.s64 	%rd1, %rd10, %rd14;
	mul.lo.s32 	%r6, %r2, 3;
	mul.wide.s32 	%rd15, %r6, 8;
	add.s64 	%rd16, %rd11, %rd15;
	ld.global.f64 	%fd43, [%rd16];
	ld.global.f64 	%fd44, [%rd16+8];
	ld.global.f64 	%fd45, [%rd16+16];
	mul.lo.s32 	%r7, %r3, 3;
	mul.wide.s32 	%rd17, %r7, 8;
	add.s64 	%rd18, %rd11, %rd17;
	ld.global.f64 	%fd46, [%rd18];
	ld.global.f64 	%fd47, [%rd18+8];
	ld.global.f64 	%fd48, [%rd18+16];
	mul.lo.s32 	%r8, %r4, 3;
	mul.wide.s32 	%rd19, %r8, 8;
	add.s64 	%rd20, %rd11, %rd19;
	ld.global.f64 	%fd49, [%rd20];
	ld.global.f64 	%fd50, [%rd20+8];
	ld.global.f64 	%fd51, [%rd20+16];
	mul.lo.s32 	%r9, %r5, 3;
	mul.wide.s32 	%rd21, %r9, 8;
	add.s64 	%rd22, %rd11, %rd21;
	ld.global.f64 	%fd52, [%rd22];
	ld.global.f64 	%fd53, [%rd22+8];
	ld.global.f64 	%fd54, [%rd22+16];
	sub.f64 	%fd1, %fd49, %fd43;
	sub.f64 	%fd2, %fd50, %fd44;
	sub.f64 	%fd3, %fd51, %fd45;
	sub.f64 	%fd4, %fd46, %fd43;
	sub.f64 	%fd5, %fd47, %fd44;
	sub.f64 	%fd6, %fd48, %fd45;
	sub.f64 	%fd7, %fd46, %fd52;
	sub.f64 	%fd8, %fd47, %fd53;
	sub.f64 	%fd9, %fd48, %fd54;
	mul.f64 	%fd55, %fd6, %fd2;
	mul.f64 	%fd56, %fd5, %fd3;
	sub.f64 	%fd10, %fd55, %fd56;
	mul.f64 	%fd57, %fd4, %fd3;
	mul.f64 	%fd58, %fd6, %fd1;
	sub.f64 	%fd11, %fd57, %fd58;
	mul.f64 	%fd59, %fd5, %fd1;
	mul.f64 	%fd60, %fd4, %fd2;
	sub.f64 	%fd12, %fd59, %fd60;
	mul.f64 	%fd61, %fd5, %fd9;
	mul.f64 	%fd62, %fd6, %fd8;
	sub.f64 	%fd13, %fd61, %fd62;
	mul.f64 	%fd63, %fd6, %fd7;
	mul.f64 	%fd64, %fd4, %fd9;
	sub.f64 	%fd14, %fd63, %fd64;
	mul.f64 	%fd65, %fd4, %fd8;
	mul.f64 	%fd66, %fd5, %fd7;
	sub.f64 	%fd15, %fd65, %fd66;
	mul.f64 	%fd67, %fd11, %fd11;
	fma.rn.f64 	%fd68, %fd10, %fd10, %fd67;
	fma.rn.f64 	%fd69, %fd12, %fd12, %fd68;
	add.f64 	%fd70, %fd69, 0d3D719799812DEA11;
	sqrt.rn.f64 	%fd16, %fd70;
	mul.f64 	%fd71, %fd14, %fd14;
	fma.rn.f64 	%fd72, %fd13, %fd13, %fd71;
	fma.rn.f64 	%fd73, %fd15, %fd15, %fd72;
	add.f64 	%fd74, %fd73, 0d3D719799812DEA11;
	sqrt.rn.f64 	%fd75, %fd74;
	min.f64 	%fd76, %fd16, %fd75;
	setp.lt.f64 	%p2, %fd76, 0d3D719799812DEA11;
	@%p2 bra 	$L__BB3_15;
	ld.global.f64 	%fd18, [%rd1+8];
	ld.global.f64 	%fd19, [%rd1];
	mul.f64 	%fd77, %fd11, %fd14;
	fma.rn.f64 	%fd78, %fd10, %fd13, %fd77;
	fma.rn.f64 	%fd79, %fd12, %fd15, %fd78;
	mul.f64 	%fd80, %fd16, %fd75;
	div.rn.f64 	%fd81, %fd79, %fd80;
	max.f64 	%fd82, %fd81, 0dBFF0000000000000;
	min.f64 	%fd20, %fd82, 0d3FF0000000000000;
	{
	.reg .b32 %temp; 
	mov.b64 	{%temp, %r10}, %fd20;
	}
	abs.f64 	%fd21, %fd20;
	{
	.reg .b32 %temp; 
	mov.b64 	{%temp, %r16}, %fd21;
	}
	setp.gt.s32 	%p3, %r16, 1071801957;
	@%p3 bra 	$L__BB3_6;
	mul.f64 	%fd123, %fd20, %fd20;
	fma.rn.f64 	%fd124, %fd123, 0d3FB0066BDC1895E9, 0dBFB3823B180754AF;
	fma.rn.f64 	%fd125, %fd124, %fd123, 0d3FB11E52CC2F79AE;
	fma.rn.f64 	%fd126, %fd125, %fd123, 0dBF924EAF3526861B;
	fma.rn.f64 	%fd127, %fd126, %fd123, 0d3F91DF02A31E6CB7;
	fma.rn.f64 	%fd128, %fd127, %fd123, 0d3F847D18B0EEC6CC;
	fma.rn.f64 	%fd129, %fd128, %fd123, 0d3F8D0AF961BA53B0;
	fma.rn.f64 	%fd130, %fd129, %fd123, 0d3F91BF7734CF1C48;
	fma.rn.f64 	%fd131, %fd130, %fd123, 0d3F96E91483144EF7;
	fma.rn.f64 	%fd132, %fd131, %fd123, 0d3F9F1C6E0A4F9F81;
	fma.rn.f64 	%fd133, %fd132, %fd123, 0d3FA6DB6DC27FA92B;
	fma.rn.f64 	%fd134, %fd133, %fd123, 0d3FB333333320F91B;
	fma.rn.f64 	%fd135, %fd134, %fd123, 0d3FC5555555555F4D;
	mul.f64 	%fd136, %fd123, %fd135;
	fma.rn.f64 	%fd22, %fd136, %fd21, %fd21;
	setp.gt.s32 	%p7, %r10, -1;
	@%p7 bra 	$L__BB3_5;
	mov.f64 	%fd141, 0d3C91A62633145C07;
	add.rn.f64 	%fd142, %fd22, %fd141;
	mov.f64 	%fd143, 0d3FF921FB54442D18;
	add.rn.f64 	%fd211, %fd143, %fd142;
	bra.uni 	$L__BB3_7;
$L__BB3_5:
	mov.f64 	%fd137, 0dBC91A62633145C07;
	add.rn.f64 	%fd138, %fd22, %fd137;
	neg.f64 	%fd139, %fd138;
	mov.f64 	%fd140, 0d3FF921FB54442D18;
	add.rn.f64 	%fd211, %fd140, %fd139;
	bra.uni 	$L__BB3_7;
$L__BB3_6:
	mov.f64 	%fd83, 0d3FF0000000000000;
	sub.f64 	%fd84, %fd83, %fd21;
	{
	.reg .b32 %temp; 
	mov.b64 	{%r17, %temp}, %fd84;
	}
	{
	.reg .b32 %temp; 
	mov.b64 	{%temp, %r18}, %fd84;
	}
	add.s32 	%r19, %r18, -1048576;
	mov.b64 	%fd85, {%r17, %r19};
	rsqrt.approx.ftz.f64 	%fd86, %fd85;
	{
	.reg .b32 %temp; 
	mov.b64 	{%r20, %temp}, %fd86;
	}
	{
	.reg .b32 %temp; 
	mov.b64 	{%temp, %r21}, %fd86;
	}
	add.s32 	%r22, %r21, -1048576;
	mov.b64 	%fd87, {%r20, %r22};
	mul.f64 	%fd88, %fd85, %fd86;
	neg.f64 	%fd89, %fd88;
	fma.rn.f64 	%fd90, %fd88, %fd89, %fd85;
	fma.rn.f64 	%fd91, %fd90, %fd87, %fd88;
	neg.f64 	%fd92, %fd91;
	fma.rn.f64 	%fd93, %fd86, %fd92, 0d3FF0000000000000;
	fma.rn.f64 	%fd94, %fd93, %fd87, %fd87;
	fma.rn.f64 	%fd95, %fd91, %fd92, %fd85;
	fma.rn.f64 	%fd96, %fd95, %fd94, %fd91;
	{
	.reg .b32 %temp; 
	mov.b64 	{%r23, %temp}, %fd96;
	}
	{
	.reg .b32 %temp; 
	mov.b64 	{%temp, %r24}, %fd96;
	}
	add.s32 	%r25, %r24, 1048576;
	mov.b64 	%fd97, {%r23, %r25};
	fma.rn.f64 	%fd98, %fd84, 0d3EC715B371155F70, 0dBEBAC2FE66FAAC4B;
	fma.rn.f64 	%fd99, %fd98, %fd84, 0d3ED9A9B88EFCD9B8;
	fma.rn.f64 	%fd100, %fd99, %fd84, 0d3EDD0F40A8A0C4C3;
	fma.rn.f64 	%fd101, %fd100, %fd84, 0d3EF46D4CFA9E0E1F;
	fma.rn.f64 	%fd102, %fd101, %fd84, 0d3F079C168D1E2422;
	fma.rn.f64 	%fd103, %fd102, %fd84, 0d3F1C9A88C3BCA540;
	fma.rn.f64 	%fd104, %fd103, %fd84, 0d3F31C4E64BD476DF;
	fma.rn.f64 	%fd105, %fd104, %fd84, 0d3F46E8BA60009C8F;
	fma.rn.f64 	%fd106, %fd105, %fd84, 0d3F5F1C71C62B05A2;
	fma.rn.f64 	%fd107, %fd106, %fd84, 0d3F76DB6DB6DC9F2C;
	fma.rn.f64 	%fd108, %fd107, %fd84, 0d3F9333333333329C;
	fma.rn.f64 	%fd109, %fd108, %fd84, 0d3FB5555555555555;
	setp.lt.s32 	%p4, %r18, 1;
	mov.f64 	%fd110, 0d0000000000000000;
	mul.rn.f64 	%fd111, %fd21, %fd110;
	mul.f64 	%fd112, %fd84, %fd109;
	fma.rn.f64 	%fd113, %fd112, %fd97, %fd97;
	selp.f64 	%fd114, %fd111, %fd113, %p4;
	setp.lt.s32 	%p5, %r18, 0;
	mov.f64 	%fd115, 0d7FF0000000000000;
	mul.rn.f64 	%fd116, %fd114, %fd115;
	selp.f64 	%fd117, %fd116, %fd114, %p5;
	setp.lt.s32 	%p6, %r10, 0;
	mov.f64 	%fd118, 0dBCA1A62633145C07;
	add.rn.f64 	%fd119, %fd117, %fd118;
	neg.f64 	%fd120, %fd119;
	mov.f64 	%fd121, 0d400921FB54442D18;
	add.rn.f64 	%fd122, %fd121, %fd120;
	selp.f64 	%fd211, %fd122, %fd117, %p6;
$L__BB3_7:
	ld.param.u64 	%rd40, [compute_hinge_forces_param_6];
	ld.param.u64 	%rd39, [compute_hinge_forces_param_5];
	cvta.to.global.u64 	%rd2, %rd40;
	mul.f64 	%fd144, %fd5, %fd5;
	fma.rn.f64 	%fd145, %fd4, %fd4, %fd144;
	fma.rn.f64 	%fd146, %fd6, %fd6, %fd145;
	add.f64 	%fd147, %fd146, 0d3D719799812DEA11;
	sqrt.rn.f64 	%fd148, %fd147;
	mul.f64 	%fd149, %fd11, %fd8;
	fma.rn.f64 	%fd150, %fd7, %fd10, %fd149;
	fma.rn.f64 	%fd151, %fd12, %fd9, %fd150;
	setp.lt.f64 	%p8, %fd151, 0d0000000000000000;
	neg.f64 	%fd152, %fd211;
	selp.f64 	%fd153, %fd152, %fd211, %p8;
	sub.f64 	%fd154, %fd153, %fd18;
	setp.gt.f64 	%p9, %fd154, 0d400921FB54411744;
	add.f64 	%fd155, %fd154, 0dC01921FB54411744;
	selp.f64 	%fd156, %fd155, %fd154, %p9;
	setp.lt.f64 	%p10, %fd156, 0dC00921FB54411744;
	add.f64 	%fd157, %fd156, 0d401921FB54411744;
	selp.f64 	%fd158, %fd157, %fd156, %p10;
	neg.f64 	%fd159, %fd19;
	mul.f64 	%fd27, %fd158, %fd159;
	mul.f64 	%fd160, %fd16, %fd16;
	mul.f64 	%fd161, %fd75, %fd75;
	mul.f64 	%fd162, %fd148, %fd148;
	max.f64 	%fd163, %fd160, 0d3E45798EE2308C3A;
	max.f64 	%fd164, %fd161, 0d3E45798EE2308C3A;
	div.rn.f64 	%fd165, %fd148, %fd163;
	mul.f64 	%fd28, %fd10, %fd165;
	mul.f64 	%fd29, %fd11, %fd165;
	mul.f64 	%fd30, %fd12, %fd165;
	neg.f64 	%fd166, %fd148;
	div.rn.f64 	%fd167, %fd166, %fd164;
	mul.f64 	%fd31, %fd13, %fd167;
	mul.f64 	%fd32, %fd14, %fd167;
	mul.f64 	%fd33, %fd15, %fd167;
	mul.f64 	%fd168, %fd5, %fd2;
	fma.rn.f64 	%fd169, %fd4, %fd1, %fd168;
	fma.rn.f64 	%fd170, %fd6, %fd3, %fd169;
	mul.f64 	%fd171, %fd5, %fd8;
	fma.rn.f64 	%fd172, %fd4, %fd7, %fd171;
	fma.rn.f64 	%fd173, %fd6, %fd9, %fd172;
	div.rn.f64 	%fd34, %fd170, %fd162;
	div.rn.f64 	%fd35, %fd173, %fd162;
	add.f64 	%fd36, %fd35, 0dBFF0000000000000;
	cvt.s64.s32 	%rd23, %r4;
	cvta.to.global.u64 	%rd3, %rd39;
	add.s64 	%rd24, %rd3, %rd23;
	ld.global.u8 	%rs1, [%rd24];
	and.b16  	%rs2, %rs1, 3;
	setp.ne.s16 	%p11, %rs2, 0;
	@%p11 bra 	$L__BB3_9;
	mul.wide.s32 	%rd25, %r8, 8;
	add.s64 	%rd26, %rd2, %rd25;
	mul.f64 	%fd174, %fd27, %fd28;
	atom.global.add.f64 	%fd175, [%rd26], %fd174;
	mul.f64 	%fd176, %fd27, %fd29;
	atom.global.add.f64 	%fd177, [%rd26+8], %fd176;
	mul.f64 	%fd178, %fd27, %fd30;
	atom.global.add.f64 	%fd179, [%rd26+16], %fd178;
$L__BB3_9:
	cvt.s64.s32 	%rd27, %r5;
	add.s64 	%rd28, %rd3, %rd27;
	ld.global.u8 	%rs3, [%rd28];
	and.b16  	%rs4, %rs3, 3;
	setp.ne.s16 	%p12, %rs4, 0;
	@%p12 bra 	$L__BB3_11;
	mul.wide.s32 	%rd29, %r9, 8;
	add.s64 	%rd30, %rd2, %rd29;
	mul.f64 	%fd180, %fd27, %fd31;
	atom.global.add.f64 	%fd181, [%rd30], %fd180;
	mul.f64 	%fd182, %fd27, %fd32;
	atom.global.add.f64 	%fd183, [%rd30+8], %fd182;
	mul.f64 	%fd184, %fd27, %fd33;
	atom.global.add.f64 	%fd185, [%rd30+16], %fd184;
$L__BB3_11:
	add.f64 	%fd186, %fd34, 0dBFF0000000000000;
	mul.f64 	%fd187, %fd35, %fd31;
	mul.f64 	%fd188, %fd186, %fd28;
	sub.f64 	%fd189, %fd188, %fd187;
	mul.f64 	%fd37, %fd27, %fd189;
	mul.f64 	%fd190, %fd35, %fd32;
	mul.f64 	%fd191, %fd186, %fd29;
	sub.f64 	%fd192, %fd191, %fd190;
	mul.f64 	%fd38, %fd27, %fd192;
	mul.f64 	%fd193, %fd35, %fd33;
	mul.f64 	%fd194, %fd186, %fd30;
	sub.f64 	%fd39, %fd194, %fd193;
	cvt.s64.s32 	%rd31, %r2;
	add.s64 	%rd32, %rd3, %rd31;
	ld.global.u8 	%rs5, [%rd32];
	and.b16  	%rs6, %rs5, 3;
	setp.ne.s16 	%p13, %rs6, 0;
	@%p13 bra 	$L__BB3_13;
	mul.wide.s32 	%rd33, %r6, 8;
	add.s64 	%rd34, %rd2, %rd33;
	atom.global.add.f64 	%fd195, [%rd34], %fd37;
	atom.global.add.f64 	%fd196, [%rd34+8], %fd38;
	mul.f64 	%fd197, %fd27, %fd39;
	atom.global.add.f64 	%fd198, [%rd34+16], %fd197;
$L__BB3_13:
	mul.f64 	%fd199, %fd34, %fd28;
	mul.f64 	%fd200, %fd36, %fd31;
	sub.f64 	%fd201, %fd200, %fd199;
	mul.f64 	%fd40, %fd27, %fd201;
	mul.f64 	%fd202, %fd34, %fd29;
	mul.f64 	%fd203, %fd36, %fd32;
	sub.f64 	%fd204, %fd203, %fd202;
	mul.f64 	%fd41, %fd27, %fd204;
	mul.f64 	%fd205, %fd34, %fd30;
	mul.f64 	%fd206, %fd36, %fd33;
	sub.f64 	%fd207, %fd206, %fd205;
	mul.f64 	%fd42, %fd27, %fd207;
	cvt.s64.s32 	%rd35, %r3;
	add.s64 	%rd36, %rd3, %rd35;
	ld.global.u8 	%rs7, [%rd36];
	and.b16  	%rs8, %rs7, 3;
	setp.ne.s16 	%p14, %rs8, 0;
	@%p14 bra 	$L__BB3_15;
	mul.wide.s32 	%rd37, %r7, 8;
	add.s64 	%rd38, %rd2, %rd37;
	atom.global.add.f64 	%fd208, [%rd38], %fd40;
	atom.global.add.f64 	%fd209, [%rd38+8], %fd41;
	atom.global.add.f64 	%fd210, [%rd38+16], %fd42;
$L__BB3_15:
	ret;

}
	// .globl	apply_global_forces
.visible .entry apply_global_forces(
	.param .u32 apply_global_forces_param_0,
	.param .u64 .ptr .align 1 apply_global_forces_param_1,
	.param .u64 .ptr .align 1 apply_global_forces_param_2,
	.param .u64 .ptr .align 1 apply_global_forces_param_3,
	.param .f64 apply_global_forces_param_4,
	.param .f64 apply_global_forces_param_5,
	.param .u64 .ptr .align 1 apply_global_forces_param_6
)
{
	.reg .pred 	%p<3>;
	.reg .b16 	%rs<3>;
	.reg .b32 	%r<7>;
	.reg .b32 	%f<2>;
	.reg .b64 	%rd<16>;
	.reg .b64 	%fd<18>;

	ld.param.u32 	%r2, [apply_global_forces_param_0];
	ld.param.u64 	%rd1, [apply_global_forces_param_1];
	ld.param.u64 	%rd2, [apply_global_forces_param_2];
	ld.param.u64 	%rd3, [apply_global_forces_param_3];
	ld.param.f64 	%fd1, [apply_global_forces_param_4];
	ld.param.f64 	%fd2, [apply_global_forces_param_5];
	ld.param.u64 	%rd4, [apply_global_forces_param_6];
	mov.u32 	%r3, %ctaid.x;
	mov.u32 	%r4, %ntid.x;
	mov.u32 	%r5, %tid.x;
	mad.lo.s32 	%r1, %r3, %r4, %r5;
	setp.ge.s32 	%p1, %r1, %r2;
	@%p1 bra 	$L__BB4_3;
	cvta.to.global.u64 	%rd5, %rd3;
	cvt.s64.s32 	%rd6, %r1;
	add.s64 	%rd7, %rd5, %rd6;
	ld.global.u8 	%rs1, [%rd7];
	and.b16  	%rs2, %rs1, 3;
	setp.ne.s16 	%p2, %rs2, 0;
	@%p2 bra 	$L__BB4_3;
	cvta.to.global.u64 	%rd8, %rd2;
	mul.wide.s32 	%rd9, %r1, 4;
	add.s64 	%rd10, %rd8, %rd9;
	ld.global.f32 	%f1, [%rd10];
	cvt.f64.f32 	%fd3, %f1;
	mul.f64 	%fd4, %fd1, %fd3;
	mul.lo.s32 	%r6, %r1, 3;
	cvta.to.global.u64 	%rd11, %rd1;
	mul.wide.s32 	%rd12, %r6, 8;
	add.s64 	%rd13, %rd11, %rd12;
	ld.global.f64 	%fd5, [%rd13];
	mul.f64 	%fd6, %fd5, %fd4;
	cvta.to.global.u64 	%rd14, %rd4;
	add.s64 	%rd15, %rd14, %rd12;
	ld.global.f64 	%fd7, [%rd15];
	sub.f64 	%fd8, %fd7, %fd6;
	st.global.f64 	[%rd15], %fd8;
	ld.global.f64 	%fd9, [%rd13+8];
	mul.f64 	%fd10, %fd4, %fd9;
	ld.global.f64 	%fd11, [%rd15+8];
	sub.f64 	%fd12, %fd11, %fd10;
	st.global.f64 	[%rd15+8], %fd12;
	ld.global.f64 	%fd13, [%rd13+16];
	mul.f64 	%fd14, %fd4, %fd13;
	ld.global.f64 	%fd15, [%rd15+16];
	sub.f64 	%fd16, %fd15, %fd14;
	fma.rn.f64 	%fd17, %fd2, %fd3, %fd16;
	st.global.f64 	[%rd15+16], %fd17;
$L__BB4_3:
	ret;

}
	// .globl	rk4_step_integrate
.visible .entry rk4_step_integrate(
	.param .u32 rk4_step_integrate_param_0,
	.param .f64 rk4_step_integrate_param_1,
	.param .u64 .ptr .align 1 rk4_step_integrate_param_2,
	.param .u64 .ptr .align 1 rk4_step_integrate_param_3,
	.param .u64 .ptr .align 1 rk4_step_integrate_param_4,
	.param .u64 .ptr .align 1 rk4_step_integrate_param_5,
	.param .u64 .ptr .align 1 rk4_step_integrate_param_6,
	.param .u64 .ptr .align 1 rk4_step_integrate_param_7,
	.param .u64 .ptr .align 1 rk4_step_integrate_param_8,
	.param .u64 .ptr .align 1 rk4_step_integrate_param_9,
	.param .u64 .ptr .align 1 rk4_step_integrate_param_10,
	.param .f64 rk4_step_integrate_param_11
)
{
	.reg .pred 	%p<4>;
	.reg .b16 	%rs<3>;
	.reg .b32 	%r<8>;
	.reg .b32 	%f<2>;
	.reg .b64 	%rd<41>;
	.reg .b64 	%fd<41>;

	ld.param.u32 	%r2, [rk4_step_integrate_param_0];
	ld.param.u64 	%rd10, [rk4_step_integrate_param_2];
	ld.param.u64 	%rd11, [rk4_step_integrate_param_3];
	ld.param.u64 	%rd9, [rk4_step_integrate_param_6];
	ld.param.u64 	%rd12, [rk4_step_integrate_param_7];
	ld.param.u64 	%rd13, [rk4_step_integrate_param_8];
	ld.param.u64 	%rd14, [rk4_step_integrate_param_9];
	ld.param.u64 	%rd15, [rk4_step_integrate_param_10];
	cvta.to.global.u64 	%rd1, %rd15;
	cvta.to.global.u64 	%rd2, %rd14;
	cvta.to.global.u64 	%rd3, %rd10;
	cvta.to.global.u64 	%rd4, %rd12;
	cvta.to.global.u64 	%rd5, %rd11;
	cvta.to.global.u64 	%rd6, %rd13;
	mov.u32 	%r3, %ctaid.x;
	mov.u32 	%r4, %ntid.x;
	mov.u32 	%r5, %tid.x;
	mad.lo.s32 	%r1, %r3, %r4, %r5;
	setp.ge.s32 	%p1, %r1, %r2;
	@%p1 bra 	$L__BB5_4;
	cvta.to.global.u64 	%rd16, %rd9;
	cvt.s64.s32 	%rd17, %r1;
	add.s64 	%rd18, %rd16, %rd17;
	ld.global.u8 	%rs1, [%rd18];
	and.b16  	%rs2, %rs1, 3;
	setp.eq.s16 	%p2, %rs2, 0;
	@%p2 bra 	$L__BB5_3;
	mul.lo.s32 	%r6, %r1, 3;
	mul.wide.s32 	%rd19, %r6, 8;
	add.s64 	%rd20, %rd4, %rd19;
	mov.b64 	%rd21, 0;
	st.global.u64 	[%rd20], %rd21;
	st.global.u64 	[%rd20+8], %rd21;
	st.global.u64 	[%rd20+16], %rd21;
	add.s64 	%rd22, %rd6, %rd19;
	st.global.u64 	[%rd22], %rd21;
	st.global.u64 	[%rd22+8], %rd21;
	st.global.u64 	[%rd22+16], %rd21;
	add.s64 	%rd23, %rd3, %rd19;
	ld.global.f64 	%fd3, [%rd23];
	add.s64 	%rd24, %rd2, %rd19;
	st.global.f64 	[%rd24], %fd3;
	ld.global.f64 	%fd4, [%rd23+8];
	st.global.f64 	[%rd24+8], %fd4;
	ld.global.f64 	%fd5, [%rd23+16];
	st.global.f64 	[%rd24+16], %fd5;
	add.s64 	%rd25, %rd5, %rd19;
	ld.global.f64 	%fd6, [%rd25];
	add.s64 	%rd26, %rd1, %rd19;
	st.global.f64 	[%rd26], %fd6;
	ld.global.f64 	%fd7, [%rd25+8];
	st.global.f64 	[%rd26+8], %fd7;
	ld.global.f64 	%fd8, [%rd25+16];
	st.global.f64 	[%rd26+16], %fd8;
	bra.uni 	$L__BB5_4;
$L__BB5_3:
	ld.param.f64 	%fd40, [rk4_step_integrate_param_11];
	ld.param.u64 	%rd40, [rk4_step_integrate_param_5];
	ld.param.u64 	%rd39, [rk4_step_integrate_param_4];
	ld.param.f64 	%fd39, [rk4_step_integrate_param_1];
	cvta.to.global.u64 	%rd27, %rd40;
	mul.wide.s32 	%rd28, %r1, 4;
	add.s64 	%rd29, %rd27, %rd28;
	ld.global.f32 	%f1, [%rd29];
	cvt.f64.f32 	%fd9, %f1;
	setp.gt.f32 	%p3, %f1, 0f00000000;
	rcp.rn.f64 	%fd10, %fd9;
	selp.f64 	%fd11, %fd10, 0d0000000000000000, %p3;
	mul.lo.s32 	%r7, %r1, 3;
	cvta.to.global.u64 	%rd30, %rd39;
	mul.wide.s32 	%rd31, %r7, 8;
	add.s64 	%rd32, %rd30, %rd31;
	ld.global.f64 	%fd12, [%rd32];
	mul.f64 	%fd13, %fd12, %fd11;
	add.s64 	%rd33, %rd6, %rd31;
	st.global.f64 	[%rd33], %fd13;
	ld.global.f64 	%fd14, [%rd32+8];
	mul.f64 	%fd15, %fd14, %fd11;
	st.global.f64 	[%rd33+8], %fd15;
	ld.global.f64 	%fd16, [%rd32+16];
	mul.f64 	%fd17, %fd11, %fd16;
	st.global.f64 	[%rd33+16], %fd17;
	add.s64 	%rd34, %rd5, %rd31;
	ld.global.f64 	%fd18, [%rd34];
	add.s64 	%rd35, %rd4, %rd31;
	st.global.f64 	[%rd35], %fd18;
	ld.global.f64 	%fd19, [%rd34+8];
	st.global.f64 	[%rd35+8], %fd19;
	ld.global.f64 	%fd20, [%rd34+16];
	st.global.f64 	[%rd35+16], %fd20;
	mul.f64 	%fd21, %fd39, %fd40;
	add.s64 	%rd36, %rd3, %rd31;
	ld.global.f64 	%fd22, [%rd36];
	fma.rn.f64 	%fd23, %fd21, %fd18, %fd22;
	add.s64 	%rd37, %rd2, %rd31;
	st.global.f64 	[%rd37], %fd23;
	ld.global.f64 	%fd24, [%rd36+8];
	ld.global.f64 	%fd25, [%rd35+8];
	fma.rn.f64 	%fd26, %fd21, %fd25, %fd24;
	st.global.f64 	[%rd37+8], %fd26;
	ld.global.f64 	%fd27, [%rd36+16];
	ld.global.f64 	%fd28, [%rd35+16];
	fma.rn.f64 	%fd29, %fd21, %fd28, %fd27;
	st.global.f64 	[%rd37+16], %fd29;
	ld.global.f64 	%fd30, [%rd34];
	ld.global.f64 	%fd31, [%rd33];
	fma.rn.f64 	%fd32, %fd21, %fd31, %fd30;
	add.s64 	%rd38, %rd1, %rd31;
	st.global.f64 	[%rd38], %fd32;
	ld.global.f64 	%fd33, [%rd34+8];
	ld.global.f64 	%fd34, [%rd33+8];
	fma.rn.f64 	%fd35, %fd21, %fd34, %fd33;
	st.global.f64 	[%rd38+8], %fd35;
	ld.global.f64 	%fd36, [%rd34+16];
	ld.global.f64 	%fd37, [%rd33+16];
	fma.rn.f64 	%fd38, %fd21, %fd37, %fd36;
	st.global.f64 	[%rd38+16], %fd38;
$L__BB5_4:
	ret;

}
	// .globl	rk4_final_update
.visible .entry rk4_final_update(
	.param .u32 rk4_final_update_param_0,
	.param .f64 rk4_final_update_param_1,
	.param .u64 .ptr .align 1 rk4_final_update_param_2,
	.param .u64 .ptr .align 1 rk4_final_update_param_3,
	.param .u64 .ptr .align 1 rk4_final_update_param_4,
	.param .u64 .ptr .align 1 rk4_final_update_param_5,
	.param .u64 .ptr .align 1 rk4_final_update_param_6,
	.param .u64 .ptr .align 1 rk4_final_update_param_7,
	.param .u64 .ptr .align 1 rk4_final_update_param_8,
	.param .u64 .ptr .align 1 rk4_final_update_param_9,
	.param .u64 .ptr .align 1 rk4_final_update_param_10,
	.param .u64 .ptr .align 1 rk4_final_update_param_11,
	.param .u64 .ptr .align 1 rk4_final_update_param_12
)
{
	.reg .pred 	%p<3>;
	.reg .b16 	%rs<3>;
	.reg .b32 	%r<7>;
	.reg .b64 	%rd<37>;
	.reg .b64 	%fd<58>;

	ld.param.u32 	%r2, [rk4_final_update_param_0];
	ld.param.u64 	%rd1, [rk4_final_update_param_2];
	ld.param.u64 	%rd3, [rk4_final_update_param_4];
	ld.param.u64 	%rd4, [rk4_final_update_param_5];
	ld.param.u64 	%rd5, [rk4_final_update_param_6];
	ld.param.u64 	%rd6, [rk4_final_update_param_7];
	ld.param.u64 	%rd7, [rk4_final_update_param_8];
	ld.param.u64 	%rd8, [rk4_final_update_param_9];
	ld.param.u64 	%rd9, [rk4_final_update_param_10];
	ld.param.u64 	%rd10, [rk4_final_update_param_11];
	ld.param.u64 	%rd11, [rk4_final_update_param_12];
	mov.u32 	%r3, %ctaid.x;
	mov.u32 	%r4, %ntid.x;
	mov.u32 	%r5, %tid.x;
	mad.lo.s32 	%r1, %r3, %r4, %r5;
	setp.ge.s32 	%p1, %r1, %r2;
	@%p1 bra 	$L__BB6_3;
	cvta.to.global.u64 	%rd12, %rd11;
	cvt.s64.s32 	%rd13, %r1;
	add.s64 	%rd14, %rd12, %rd13;
	ld.global.u8 	%rs1, [%rd14];
	and.b16  	%rs2, %rs1, 3;
	setp.ne.s16 	%p2, %rs2, 0;
	@%p2 bra 	$L__BB6_3;
	ld.param.u64 	%rd36, [rk4_final_update_param_3];
	ld.param.f64 	%fd57, [rk4_final_update_param_1];
	div.rn.f64 	%fd2, %fd57, 0d4018000000000000;
	mul.lo.s32 	%r6, %r1, 3;
	cvta.to.global.u64 	%rd15, %rd3;
	mul.wide.s32 	%rd16, %r6, 8;
	add.s64 	%rd17, %rd15, %rd16;
	ld.global.f64 	%fd3, [%rd17];
	cvta.to.global.u64 	%rd18, %rd5;
	add.s64 	%rd19, %rd18, %rd16;
	ld.global.f64 	%fd4, [%rd19];
	fma.rn.f64 	%fd5, %fd4, 0d4000000000000000, %fd3;
	cvta.to.global.u64 	%rd20, %rd7;
	add.s64 	%rd21, %rd20, %rd16;
	ld.global.f64 	%fd6, [%rd21];
	fma.rn.f64 	%fd7, %fd6, 0d4000000000000000, %fd5;
	cvta.to.global.u64 	%rd22, %rd9;
	add.s64 	%rd23, %rd22, %rd16;
	ld.global.f64 	%fd8, [%rd23];
	add.f64 	%fd9, %fd8, %fd7;
	cvta.to.global.u64 	%rd24, %rd1;
	add.s64 	%rd25, %rd24, %rd16;
	ld.global.f64 	%fd10, [%rd25];
	fma.rn.f64 	%fd11, %fd2, %fd9, %fd10;
	st.global.f64 	[%rd25], %fd11;
	ld.global.f64 	%fd12, [%rd17+8];
	ld.global.f64 	%fd13, [%rd19+8];
	fma.rn.f64 	%fd14, %fd13, 0d4000000000000000, %fd12;
	ld.global.f64 	%fd15, [%rd21+8];
	fma.rn.f64 	%fd16, %fd15, 0d4000000000000000, %fd14;
	ld.global.f64 	%fd17, [%rd23+8];
	add.f64 	%fd18, %fd17, %fd16;
	ld.global.f64 	%fd19, [%rd25+8];
	fma.rn.f64 	%fd20, %fd2, %fd18, %fd19;
	st.global.f64 	[%rd25+8], %fd20;
	ld.global.f64 	%fd21, [%rd17+16];
	ld.global.f64 	%fd22, [%rd19+16];
	fma.rn.f64 	%fd23, %fd22, 0d4000000000000000, %fd21;
	ld.global.f64 	%fd24, [%rd21+16];
	fma.rn.f64 	%fd25, %fd24, 0d4000000000000000, %fd23;
	ld.global.f64 	%fd26, [%rd23+16];
	add.f64 	%fd27, %fd26, %fd25;
	ld.global.f64 	%fd28, [%rd25+16];
	fma.rn.f64 	%fd29, %fd2, %fd27, %fd28;
	st.global.f64 	[%rd25+16], %fd29;
	cvta.to.global.u64 	%rd26, %rd4;
	add.s64 	%rd27, %rd26, %rd16;
	ld.global.f64 	%fd30, [%rd27];
	cvta.to.global.u64 	%rd28, %rd6;
	add.s64 	%rd29, %rd28, %rd16;
	ld.global.f64 	%fd31, [%rd29];
	fma.rn.f64 	%fd32, %fd31, 0d4000000000000000, %fd30;
	cvta.to.global.u64 	%rd30, %rd8;
	add.s64 	%rd31, %rd30, %rd16;
	ld.global.f64 	%fd33, [%rd31];
	fma.rn.f64 	%fd34, %fd33, 0d4000000000000000, %fd32;
	cvta.to.global.u64 	%rd32, %rd10;
	add.s64 	%rd33, %rd32, %rd16;
	ld.global.f64 	%fd35, [%rd33];
	add.f64 	%fd36, %fd35, %fd34;
	cvta.to.global.u64 	%rd34, %rd36;
	add.s64 	%rd35, %rd34, %rd16;
	ld.global.f64 	%fd37, [%rd35];
	fma.rn.f64 	%fd38, %fd2, %fd36, %fd37;
	st.global.f64 	[%rd35], %fd38;
	ld.global.f64 	%fd39, [%rd27+8];
	ld.global.f64 	%fd40, [%rd29+8];
	fma.rn.f64 	%fd41, %fd40, 0d4000000000000000, %fd39;
	ld.global.f64 	%fd42, [%rd31+8];
	fma.rn.f64 	%fd43, %fd42, 0d4000000000000000, %fd41;
	ld.global.f64 	%fd44, [%rd33+8];
	add.f64 	%fd45, %fd44, %fd43;
	ld.global.f64 	%fd46, [%rd35+8];
	fma.rn.f64 	%fd47, %fd2, %fd45, %fd46;
	st.global.f64 	[%rd35+8], %fd47;
	ld.global.f64 	%fd48, [%rd27+16];
	ld.global.f64 	%fd49, [%rd29+16];
	fma.rn.f64 	%fd50, %fd49, 0d4000000000000000, %fd48;
	ld.global.f64 	%fd51, [%rd31+16];
	fma.rn.f64 	%fd52, %fd51, 0d4000000000000000, %fd50;
	ld.global.f64 	%fd53, [%rd33+16];
	add.f64 	%fd54, %fd53, %fd52;
	ld.global.f64 	%fd55, [%rd35+16];
	fma.rn.f64 	%fd56, %fd2, %fd54, %fd55;
	st.global.f64 	[%rd35+16], %fd56;
$L__BB6_3:
	ret;

}
	// .globl	project_rigid_bars
.visible .entry project_rigid_bars(
	.param .u32 project_rigid_bars_param_0,
	.param .u64 .ptr .align 1 project_rigid_bars_param_1,
	.param .u64 .ptr .align 1 project_rigid_bars_param_2,
	.param .u64 .ptr .align 1 project_rigid_bars_param_3,
	.param .u64 .ptr .align 1 project_rigid_bars_param_4,
	.param .u64 .ptr .align 1 project_rigid_bars_param_5,
	.param .f64 project_rigid_bars_param_6
)
{
	.reg .pred 	%p<10>;
	.reg .b16 	%rs<5>;
	.reg .b32 	%r<11>;
	.reg .b32 	%f<3>;
	.reg .b64 	%rd<27>;
	.reg .b64 	%fd<56>;

	ld.param.u32 	%r4, [project_rigid_bars_param_0];
	ld.param.u64 	%rd4, [project_rigid_bars_param_1];
	ld.param.u64 	%rd5, [project_rigid_bars_param_2];
	ld.param.u64 	%rd8, [project_rigid_bars_param_3];
	ld.param.u64 	%rd6, [project_rigid_bars_param_4];
	ld.param.u64 	%rd7, [project_rigid_bars_param_5];
	ld.param.f64 	%fd14, [project_rigid_bars_param_6];
	cvta.to.global.u64 	%rd1, %rd8;
	mov.u32 	%r5, %ctaid.x;
	mov.u32 	%r6, %ntid.x;
	mov.u32 	%r7, %tid.x;
	mad.lo.s32 	%r1, %r5, %r6, %r7;
	setp.ge.s32 	%p1, %r1, %r4;
	@%p1 bra 	$L__BB7_13;
	cvta.to.global.u64 	%rd9, %rd7;
	cvta.to.global.u64 	%rd10, %rd4;
	cvta.to.global.u64 	%rd11, %rd5;
	shl.b32 	%r8, %r1, 1;
	mul.wide.s32 	%rd12, %r8, 4;
	add.s64 	%rd13, %rd10, %rd12;
	ld.global.u32 	%r2, [%rd13];
	ld.global.u32 	%r3, [%rd13+4];
	mul.wide.s32 	%rd14, %r1, 8;
	add.s64 	%rd15, %rd11, %rd14;
	ld.global.f64 	%fd15, [%rd15];
	mul.lo.s32 	%r9, %r3, 3;
	mul.wide.s32 	%rd16, %r9, 8;
	add.s64 	%rd2, %rd9, %rd16;
	ld.global.f64 	%fd16, [%rd2];
	mul.lo.s32 	%r10, %r2, 3;
	mul.wide.s32 	%rd17, %r10, 8;
	add.s64 	%rd3, %rd9, %rd17;
	ld.global.f64 	%fd17, [%rd3];
	sub.f64 	%fd1, %fd16, %fd17;
	ld.global.f64 	%fd18, [%rd2+8];
	ld.global.f64 	%fd19, [%rd3+8];
	sub.f64 	%fd2, %fd18, %fd19;
	ld.global.f64 	%fd20, [%rd2+16];
	ld.global.f64 	%fd21, [%rd3+16];
	sub.f64 	%fd3, %fd20, %fd21;
	mul.f64 	%fd22, %fd2, %fd2;
	fma.rn.f64 	%fd23, %fd1, %fd1, %fd22;
	fma.rn.f64 	%fd24, %fd3, %fd3, %fd23;
	add.f64 	%fd25, %fd24, 0d3D719799812DEA11;
	sqrt.rn.f64 	%fd4, %fd25;
	sub.f64 	%fd5, %fd4, %fd15;
	abs.f64 	%fd26, %fd5;
	setp.lt.f64 	%p2, %fd26, 0d3E112E0BE826D695;
	mov.f64 	%fd54, 0d0000000000000000;
	@%p2 bra 	$L__BB7_13;
	cvta.to.global.u64 	%rd18, %rd6;
	cvt.s64.s32 	%rd19, %r2;
	add.s64 	%rd20, %rd18, %rd19;
	ld.global.u8 	%rs3, [%rd20];
	and.b16  	%rs1, %rs3, 3;
	setp.ne.s16 	%p3, %rs1, 0;
	cvt.s64.s32 	%rd21, %r3;
	add.s64 	%rd22, %rd18, %rd21;
	ld.global.u8 	%rs4, [%rd22];
	and.b16  	%rs2, %rs4, 3;
	@%p3 bra 	$L__BB7_5;
	mul.wide.s32 	%rd23, %r2, 4;
	add.s64 	%rd24, %rd1, %rd23;
	ld.global.f32 	%f1, [%rd24];
	setp.leu.f32 	%p4, %f1, 0f00000000;
	@%p4 bra 	$L__BB7_5;
	cvt.f64.f32 	%fd29, %f1;
	rcp.rn.f64 	%fd54, %fd29;
$L__BB7_5:
	setp.ne.s16 	%p5, %rs2, 0;
	mov.f64 	%fd55, 0d0000000000000000;
	@%p5 bra 	$L__BB7_8;
	mul.wide.s32 	%rd25, %r3, 4;
	add.s64 	%rd26, %rd1, %rd25;
	ld.global.f32 	%f2, [%rd26];
	setp.leu.f32 	%p6, %f2, 0f00000000;
	@%p6 bra 	$L__BB7_8;
	cvt.f64.f32 	%fd32, %f2;
	rcp.rn.f64 	%fd55, %fd32;
$L__BB7_8:
	add.f64 	%fd10, %fd54, %fd55;
	setp.lt.f64 	%p7, %fd10, 0d3D719799812DEA11;
	@%p7 bra 	$L__BB7_13;
	setp.ne.s16 	%p8, %rs1, 0;
	neg.f64 	%fd33, %fd14;
	mul.f64 	%fd34, %fd5, %fd33;
	div.rn.f64 	%fd35, %fd34, %fd10;
	div.rn.f64 	%fd36, %fd1, %fd4;
	mul.f64 	%fd11, %fd36, %fd35;
	div.rn.f64 	%fd37, %fd2, %fd4;
	mul.f64 	%fd12, %fd37, %fd35;
	div.rn.f64 	%fd38, %fd3, %fd4;
	mul.f64 	%fd13, %fd38, %fd35;
	@%p8 bra 	$L__BB7_11;
	neg.f64 	%fd39, %fd54;
	mul.f64 	%fd40, %fd11, %fd39;
	atom.global.add.f64 	%fd41, [%rd3], %fd40;
	mul.f64 	%fd42, %fd12, %fd39;
	atom.global.add.f64 	%fd43, [%rd3+8], %fd42;
	mul.f64 	%fd44, %fd13, %fd39;
	atom.global.add.f64 	%fd45, [%rd3+16], %fd44;
$L__BB7_11:
	setp.ne.s16 	%p9, %rs2, 0;
	@%p9 bra 	$L__BB7_13;
	mul.f64 	%fd46, %fd55, %fd11;
	atom.global.add.f64 	%fd47, [%rd2], %fd46;
	mul.f64 	%fd48, %fd55, %fd12;
	atom.global.add.f64 	%fd49, [%rd2+8], %fd48;
	mul.f64 	%fd50, %fd55, %fd13;
	atom.global.add.f64 	%fd51, [%rd2+16], %fd50;
$L__BB7_13:
	ret;

}
	// .globl	correct_rigid_velocity
.visible .entry correct_rigid_velocity(
	.param .u32 correct_rigid_velocity_param_0,
	.param .u64 .ptr .align 1 correct_rigid_velocity_param_1,
	.param .u64 .ptr .align 1 correct_rigid_velocity_param_2,
	.param .u64 .ptr .align 1 correct_rigid_velocity_param_3,
	.param .u64 .ptr .align 1 correct_rigid_velocity_param_4,
	.param .u64 .ptr .align 1 correct_rigid_velocity_param_5
)
{
	.reg .pred 	%p<9>;
	.reg .b16 	%rs<5>;
	.reg .b32 	%r<11>;
	.reg .b32 	%f<3>;
	.reg .b64 	%rd<28>;
	.reg .b64 	%fd<61>;

	ld.param.u32 	%r4, [correct_rigid_velocity_param_0];
	ld.param.u64 	%rd8, [correct_rigid_velocity_param_2];
	ld.param.u64 	%rd5, [correct_rigid_velocity_param_3];
	ld.param.u64 	%rd6, [correct_rigid_velocity_param_4];
	ld.param.u64 	%rd7, [correct_rigid_velocity_param_5];
	cvta.to.global.u64 	%rd1, %rd8;
	mov.u32 	%r5, %ctaid.x;
	mov.u32 	%r6, %ntid.x;
	mov.u32 	%r7, %tid.x;
	mad.lo.s32 	%r1, %r5, %r6, %r7;
	setp.ge.s32 	%p1, %r1, %r4;
	mov.f64 	%fd59, 0d0000000000000000;
	@%p1 bra 	$L__BB8_12;
	ld.param.u64 	%rd27, [correct_rigid_velocity_param_1];
	cvta.to.global.u64 	%rd9, %rd7;
	cvta.to.global.u64 	%rd10, %rd27;
	cvta.to.global.u64 	%rd11, %rd6;
	cvta.to.global.u64 	%rd12, %rd5;
	shl.b32 	%r8, %r1, 1;
	mul.wide.s32 	%rd13, %r8, 4;
	add.s64 	%rd14, %rd10, %rd13;
	ld.global.u32 	%r2, [%rd14];
	ld.global.u32 	%r3, [%rd14+4];
	mul.lo.s32 	%r9, %r3, 3;
	mul.wide.s32 	%rd15, %r9, 8;
	add.s64 	%rd16, %rd11, %rd15;
	ld.global.f64 	%fd12, [%rd16];
	mul.lo.s32 	%r10, %r2, 3;
	mul.wide.s32 	%rd17, %r10, 8;
	add.s64 	%rd18, %rd11, %rd17;
	ld.global.f64 	%fd13, [%rd18];
	sub.f64 	%fd14, %fd12, %fd13;
	ld.global.f64 	%fd15, [%rd16+8];
	ld.global.f64 	%fd16, [%rd18+8];
	sub.f64 	%fd17, %fd15, %fd16;
	ld.global.f64 	%fd18, [%rd16+16];
	ld.global.f64 	%fd19, [%rd18+16];
	sub.f64 	%fd20, %fd18, %fd19;
	mul.f64 	%fd21, %fd17, %fd17;
	fma.rn.f64 	%fd22, %fd14, %fd14, %fd21;
	fma.rn.f64 	%fd23, %fd20, %fd20, %fd22;
	add.f64 	%fd24, %fd23, 0d3D719799812DEA11;
	sqrt.rn.f64 	%fd25, %fd24;
	div.rn.f64 	%fd1, %fd14, %fd25;
	div.rn.f64 	%fd2, %fd17, %fd25;
	div.rn.f64 	%fd3, %fd20, %fd25;
	add.s64 	%rd2, %rd9, %rd15;
	ld.global.f64 	%fd26, [%rd2];
	add.s64 	%rd3, %rd9, %rd17;
	ld.global.f64 	%fd27, [%rd3];
	sub.f64 	%fd28, %fd26, %fd27;
	ld.global.f64 	%fd29, [%rd2+8];
	ld.global.f64 	%fd30, [%rd3+8];
	sub.f64 	%fd31, %fd29, %fd30;
	ld.global.f64 	%fd32, [%rd2+16];
	ld.global.f64 	%fd33, [%rd3+16];
	sub.f64 	%fd34, %fd32, %fd33;
	mul.f64 	%fd35, %fd31, %fd2;
	fma.rn.f64 	%fd36, %fd28, %fd1, %fd35;
	fma.rn.f64 	%fd4, %fd3, %fd34, %fd36;
	cvt.s64.s32 	%rd19, %r2;
	add.s64 	%rd20, %rd12, %rd19;
	ld.global.u8 	%rs3, [%rd20];
	and.b16  	%rs1, %rs3, 3;
	setp.ne.s16 	%p2, %rs1, 0;
	cvt.s64.s32 	%rd21, %r3;
	add.s64 	%rd22, %rd12, %rd21;
	ld.global.u8 	%rs4, [%rd22];
	and.b16  	%rs2, %rs4, 3;
	@%p2 bra 	$L__BB8_4;
	mul.wide.s32 	%rd23, %r2, 4;
	add.s64 	%rd24, %rd1, %rd23;
	ld.global.f32 	%f1, [%rd24];
	setp.leu.f32 	%p3, %f1, 0f00000000;
	@%p3 bra 	$L__BB8_4;
	cvt.f64.f32 	%fd38, %f1;
	rcp.rn.f64 	%fd59, %fd38;
$L__BB8_4:
	setp.ne.s16 	%p4, %rs2, 0;
	mov.f64 	%fd60, 0d0000000000000000;
	@%p4 bra 	$L__BB8_7;
	mul.wide.s32 	%rd25, %r3, 4;
	add.s64 	%rd26, %rd1, %rd25;
	ld.global.f32 	%f2, [%rd26];
	setp.leu.f32 	%p5, %f2, 0f00000000;
	@%p5 bra 	$L__BB8_7;
	cvt.f64.f32 	%fd41, %f2;
	rcp.rn.f64 	%fd60, %fd41;
$L__BB8_7:
	add.f64 	%fd9, %fd59, %fd60;
	setp.lt.f64 	%p6, %fd9, 0d3D719799812DEA11;
	@%p6 bra 	$L__BB8_12;
	setp.ne.s16 	%p7, %rs1, 0;
	div.rn.f64 	%fd10, %fd4, %fd9;
	@%p7 bra 	$L__BB8_10;
	mul.f64 	%fd42, %fd59, %fd10;
	mul.f64 	%fd43, %fd1, %fd42;
	atom.global.add.f64 	%fd44, [%rd3], %fd43;
	mul.f64 	%fd45, %fd2, %fd42;
	atom.global.add.f64 	%fd46, [%rd3+8], %fd45;
	mul.f64 	%fd47, %fd3, %fd42;
	atom.global.add.f64 	%fd48, [%rd3+16], %fd47;
$L__BB8_10:
	setp.ne.s16 	%p8, %rs2, 0;
	@%p8 bra 	$L__BB8_12;
	neg.f64 	%fd49, %fd60;
	mul.f64 	%fd50, %fd10, %fd49;
	mul.f64 	%fd51, %fd1, %fd50;
	atom.global.add.f64 	%fd52, [%rd2], %fd51;
	mul.f64 	%fd53, %fd2, %fd50;
	atom.global.add.f64 	%fd54, [%rd2+8], %fd53;
	mul.f64 	%fd55, %fd3, %fd50;
	atom.global.add.f64 	%fd56, [%rd2+16], %fd55;
$L__BB8_12:
	ret;

}
	// .globl	project_rigid_hinges
.visible .entry project_rigid_hinges(
	.param .u32 project_rigid_hinges_param_0,
	.param .u64 .ptr .align 1 project_rigid_hinges_param_1,
	.param .u64 .ptr .align 1 project_rigid_hinges_param_2,
	.param .u64 .ptr .align 1 project_rigid_hinges_param_3,
	.param .u64 .ptr .align 1 project_rigid_hinges_param_4,
	.param .u64 .ptr .align 1 project_rigid_hinges_param_5,
	.param .f64 project_rigid_hinges_param_6
)
{
	.reg .pred 	%p<30>;
	.reg .b16 	%rs<15>;
	.reg .b32 	%r<27>;
	.reg .b32 	%f<5>;
	.reg .b64 	%rd<48>;
	.reg .b64 	%fd<265>;

	ld.param.u32 	%r7, [project_rigid_hinges_param_0];
	mov.u32 	%r8, %ctaid.x;
	mov.u32 	%r9, %ntid.x;
	mov.u32 	%r10, %tid.x;
	mad.lo.s32 	%r1, %r8, %r9, %r10;
	setp.ge.s32 	%p1, %r1, %r7;
	@%p1 bra 	$L__BB9_35;
	ld.param.u64 	%rd46, [project_rigid_hinges_param_5];
	ld.param.u64 	%rd43, [project_rigid_hinges_param_2];
	ld.param.u64 	%rd42, [project_rigid_hinges_param_1];
	cvta.to.global.u64 	%rd14, %rd46;
	cvta.to.global.u64 	%rd15, %rd42;
	cvta.to.global.u64 	%rd16, %rd43;
	shl.b32 	%r11, %r1, 2;
	mul.wide.s32 	%rd17, %r11, 4;
	add.s64 	%rd18, %rd15, %rd17;
	ld.global.u32 	%r2, [%rd18];
	ld.global.u32 	%r3, [%rd18+4];
	ld.global.u32 	%r4, [%rd18+8];
	ld.global.u32 	%r5, [%rd18+12];
	mul.wide.s32 	%rd19, %r1, 8;
	add.s64 	%rd1, %rd16, %rd19;
	mul.lo.s32 	%r12, %r2, 3;
	mul.wide.s32 	%rd20, %r12, 8;
	add.s64 	%rd2, %rd14, %rd20;
	ld.global.f64 	%fd65, [%rd2];
	ld.global.f64 	%fd66, [%rd2+8];
	ld.global.f64 	%fd67, [%rd2+16];
	mul.lo.s32 	%r13, %r3, 3;
	mul.wide.s32 	%rd21, %r13, 8;
	add.s64 	%rd3, %rd14, %rd21;
	ld.global.f64 	%fd68, [%rd3];
	ld.global.f64 	%fd69, [%rd3+8];
	ld.global.f64 	%fd70, [%rd3+16];
	mul.lo.s32 	%r14, %r4, 3;
	mul.wide.s32 	%rd22, %r14, 8;
	add.s64 	%rd23, %rd14, %rd22;
	ld.global.f64 	%fd71, [%rd23];
	ld.global.f64 	%fd72, [%rd23+8];
	ld.global.f64 	%fd73, [%rd23+16];
	mul.lo.s32 	%r15, %r5, 3;
	mul.wide.s32 	%rd24, %r15, 8;
	add.s64 	%rd4, %rd14, %rd24;
	ld.global.f64 	%fd74, [%rd4];
	ld.global.f64 	%fd75, [%rd4+8];
	ld.global.f64 	%fd76, [%rd4+16];
	sub.f64 	%fd1, %fd71, %fd65;
	sub.f64 	%fd2, %fd72, %fd66;
	sub.f64 	%fd3, %fd73, %fd67;
	sub.f64 	%fd4, %fd68, %fd65;
	sub.f64 	%fd5, %fd69, %fd66;
	sub.f64 	%fd6, %fd70, %fd67;
	sub.f64 	%fd7, %fd68, %fd74;
	sub.f64 	%fd8, %fd69, %fd75;
	sub.f64 	%fd9, %fd70, %fd76;
	mul.f64 	%fd77, %fd6, %fd2;
	mul.f64 	%fd78, %fd5, %fd3;
	sub.f64 	%fd10, %fd77, %fd78;
	mul.f64 	%fd79, %fd4, %fd3;
	mul.f64 	%fd80, %fd6, %fd1;
	sub.f64 	%fd11, %fd79, %fd80;
	mul.f64 	%fd81, %fd5, %fd1;
	mul.f64 	%fd82, %fd4, %fd2;
	sub.f64 	%fd12, %fd81, %fd82;
	mul.f64 	%fd83, %fd5, %fd9;
	mul.f64 	%fd84, %fd6, %fd8;
	sub.f64 	%fd13, %fd83, %fd84;
	mul.f64 	%fd85, %fd6, %fd7;
	mul.f64 	%fd86, %fd4, %fd9;
	sub.f64 	%fd14, %fd85, %fd86;
	mul.f64 	%fd87, %fd4, %fd8;
	mul.f64 	%fd88, %fd5, %fd7;
	sub.f64 	%fd15, %fd87, %fd88;
	mul.f64 	%fd89, %fd11, %fd11;
	fma.rn.f64 	%fd90, %fd10, %fd10, %fd89;
	fma.rn.f64 	%fd91, %fd12, %fd12, %fd90;
	add.f64 	%fd92, %fd91, 0d3D719799812DEA11;
	sqrt.rn.f64 	%fd16, %fd92;
	mul.f64 	%fd93, %fd14, %fd14;
	fma.rn.f64 	%fd94, %fd13, %fd13, %fd93;
	fma.rn.f64 	%fd95, %fd15, %fd15, %fd94;
	add.f64 	%fd96, %fd95, 0d3D719799812DEA11;
	sqrt.rn.f64 	%fd97, %fd96;
	min.f64 	%fd98, %fd16, %fd97;
	setp.lt.f64 	%p2, %fd98, 0d3D719799812DEA11;
	@%p2 bra 	$L__BB9_35;
	ld.global.f64 	%fd18, [%rd1];
	mul.f64 	%fd99, %fd11, %fd14;
	fma.rn.f64 	%fd100, %fd10, %fd13, %fd99;
	fma.rn.f64 	%fd101, %fd12, %fd15, %fd100;
	mul.f64 	%fd102, %fd16, %fd97;
	div.rn.f64 	%fd103, %fd101, %fd102;
	max.f64 	%fd104, %fd103, 0dBFF0000000000000;
	min.f64 	%fd19, %fd104, 0d3FF0000000000000;
	{
	.reg .b32 %temp; 
	mov.b64 	{%temp, %r6}, %fd19;
	}
	abs.f64 	%fd20, %fd19;
	{
	.reg .b32 %temp; 
	mov.b64 	{%temp, %r16}, %fd20;
	}
	setp.gt.s32 	%p3, %r16, 1071801957;
	@%p3 bra 	$L__BB9_6;
	mul.f64 	%fd145, %fd19, %fd19;
	fma.rn.f64 	%fd146, %fd145, 0d3FB0066BDC1895E9, 0dBFB3823B180754AF;
	fma.rn.f64 	%fd147, %fd146, %fd145, 0d3FB11E52CC2F79AE;
	fma.rn.f64 	%fd148, %fd147, %fd145, 0dBF924EAF3526861B;
	fma.rn.f64 	%fd149, %fd148, %fd145, 0d3F91DF02A31E6CB7;
	fma.rn.f64 	%fd150, %fd149, %fd145, 0d3F847D18B0EEC6CC;
	fma.rn.f64 	%fd151, %fd150, %fd145, 0d3F8D0AF961BA53B0;
	fma.rn.f64 	%fd152, %fd151, %fd145, 0d3F91BF7734CF1C48;
	fma.rn.f64 	%fd153, %fd152, %fd145, 0d3F96E91483144EF7;
	fma.rn.f64 	%fd154, %fd153, %fd145, 0d3F9F1C6E0A4F9F81;
	fma.rn.f64 	%fd155, %fd154, %fd145, 0d3FA6DB6DC27FA92B;
	fma.rn.f64 	%fd156, %fd155, %fd145, 0d3FB333333320F91B;
	fma.rn.f64 	%fd157, %fd156, %fd145, 0d3FC5555555555F4D;
	mul.f64 	%fd158, %fd145, %fd157;
	fma.rn.f64 	%fd21, %fd158, %fd20, %fd20;
	setp.gt.s32 	%p7, %r6, -1;
	@%p7 bra 	$L__BB9_5;
	mov.f64 	%fd163, 0d3C91A62633145C07;
	add.rn.f64 	%fd164, %fd21, %fd163;
	mov.f64 	%fd165, 0d3FF921FB54442D18;
	add.rn.f64 	%fd258, %fd165, %fd164;
	bra.uni 	$L__BB9_7;
$L__BB9_5:
	mov.f64 	%fd159, 0dBC91A62633145C07;
	add.rn.f64 	%fd160, %fd21, %fd159;
	neg.f64 	%fd161, %fd160;
	mov.f64 	%fd162, 0d3FF921FB54442D18;
	add.rn.f64 	%fd258, %fd162, %fd161;
	bra.uni 	$L__BB9_7;
$L__BB9_6:
	mov.f64 	%fd105, 0d3FF0000000000000;
	sub.f64 	%fd106, %fd105, %fd20;
	{
	.reg .b32 %temp; 
	mov.b64 	{%r17, %temp}, %fd106;
	}
	{
	.reg .b32 %temp; 
	mov.b64 	{%temp, %r18}, %fd106;
	}
	add.s32 	%r19, %r18, -1048576;
	mov.b64 	%fd107, {%r17, %r19};
	rsqrt.approx.ftz.f64 	%fd108, %fd107;
	{
	.reg .b32 %temp; 
	mov.b64 	{%r20, %temp}, %fd108;
	}
	{
	.reg .b32 %temp; 
	mov.b64 	{%temp, %r21}, %fd108;
	}
	add.s32 	%r22, %r21, -1048576;
	mov.b64 	%fd109, {%r20, %r22};
	mul.f64 	%fd110, %fd107, %fd108;
	neg.f64 	%fd111, %fd110;
	fma.rn.f64 	%fd112, %fd110, %fd111, %fd107;
	fma.rn.f64 	%fd113, %fd112, %fd109, %fd110;
	neg.f64 	%fd114, %fd113;
	fma.rn.f64 	%fd115, %fd108, %fd114, 0d3FF0000000000000;
	fma.rn.f64 	%fd116, %fd115, %fd109, %fd109;
	fma.rn.f64 	%fd117, %fd113, %fd114, %fd107;
	fma.rn.f64 	%fd118, %fd117, %fd116, %fd113;
	{
	.reg .b32 %temp; 
	mov.b64 	{%r23, %temp}, %fd118;
	}
	{
	.reg .b32 %temp; 
	mov.b64 	{%temp, %r24}, %fd118;
	}
	add.s32 	%r25, %r24, 1048576;
	mov.b64 	%fd119, {%r23, %r25};
	fma.rn.f64 	%fd120, %fd106, 0d3EC715B371155F70, 0dBEBAC2FE66FAAC4B;
	fma.rn.f64 	%fd121, %fd120, %fd106, 0d3ED9A9B88EFCD9B8;
	fma.rn.f64 	%fd122, %fd121, %fd106, 0d3EDD0F40A8A0C4C3;
	fma.rn.f64 	%fd123, %fd122, %fd106, 0d3EF46D4CFA9E0E1F;
	fma.rn.f64 	%fd124, %fd123, %fd106, 0d3F079C168D1E2422;
	fma.rn.f64 	%fd125, %fd124, %fd106, 0d3F1C9A88C3BCA540;
	fma.rn.f64 	%fd126, %fd125, %fd106, 0d3F31C4E64BD476DF;
	fma.rn.f64 	%fd127, %fd126, %fd106, 0d3F46E8BA60009C8F;
	fma.rn.f64 	%fd128, %fd127, %fd106, 0d3F5F1C71C62B05A2;
	fma.rn.f64 	%fd129, %fd128, %fd106, 0d3F76DB6DB6DC9F2C;
	fma.rn.f64 	%fd130, %fd129, %fd106, 0d3F9333333333329C;
	fma.rn.f64 	%fd131, %fd130, %fd106, 0d3FB5555555555555;
	setp.lt.s32 	%p4, %r18, 1;
	mov.f64 	%fd132, 0d0000000000000000;
	mul.rn.f64 	%fd133, %fd20, %fd132;
	mul.f64 	%fd134, %fd106, %fd131;
	fma.rn.f64 	%fd135, %fd134, %fd119, %fd119;
	selp.f64 	%fd136, %fd133, %fd135, %p4;
	setp.lt.s32 	%p5, %r18, 0;
	mov.f64 	%fd137, 0d7FF0000000000000;
	mul.rn.f64 	%fd138, %fd136, %fd137;
	selp.f64 	%fd139, %fd138, %fd136, %p5;
	setp.lt.s32 	%p6, %r6, 0;
	mov.f64 	%fd140, 0dBCA1A62633145C07;
	add.rn.f64 	%fd141, %fd139, %fd140;
	neg.f64 	%fd142, %fd141;
	mov.f64 	%fd143, 0d400921FB54442D18;
	add.rn.f64 	%fd144, %fd143, %fd142;
	selp.f64 	%fd258, %fd144, %fd139, %p6;
$L__BB9_7:
	mul.f64 	%fd166, %fd11, %fd8;
	fma.rn.f64 	%fd167, %fd7, %fd10, %fd166;
	fma.rn.f64 	%fd168, %fd12, %fd9, %fd167;
	setp.lt.f64 	%p8, %fd168, 0d0000000000000000;
	neg.f64 	%fd169, %fd258;
	selp.f64 	%fd170, %fd169, %fd258, %p8;
	sub.f64 	%fd260, %fd170, %fd18;
	setp.leu.f64 	%p9, %fd260, 0d400921FB54411744;
	@%p9 bra 	$L__BB9_8;
	bra.uni 	$L__BB9_36;
$L__BB9_8:
	setp.geu.f64 	%p11, %fd260, 0dC00921FB54411744;
	@%p11 bra 	$L__BB9_10;
$L__BB9_9:
	add.f64 	%fd260, %fd260, 0d401921FB54411744;
	setp.lt.f64 	%p12, %fd260, 0dC00921FB54411744;
	@%p12 bra 	$L__BB9_9;
$L__BB9_10:
	abs.f64 	%fd171, %fd260;
	setp.lt.f64 	%p13, %fd171, 0d3F1A36E2EB1C432D;
	mov.f64 	%fd261, 0d0000000000000000;
	@%p13 bra 	$L__BB9_35;
	ld.param.u64 	%rd45, [project_rigid_hinges_param_4];
	ld.param.u64 	%rd44, [project_rigid_hinges_param_3];
	cvta.to.global.u64 	%rd5, %rd44;
	mul.f64 	%fd173, %fd5, %fd5;
	fma.rn.f64 	%fd174, %fd4, %fd4, %fd173;
	fma.rn.f64 	%fd175, %fd6, %fd6, %fd174;
	add.f64 	%fd176, %fd175, 0d3D719799812DEA11;
	sqrt.rn.f64 	%fd177, %fd176;
	cvta.to.global.u64 	%rd25, %rd45;
	mul.f64 	%fd178, %fd16, %fd16;
	mul.f64 	%fd179, %fd97, %fd97;
	mul.f64 	%fd180, %fd177, %fd177;
	div.rn.f64 	%fd181, %fd177, %fd178;
	mul.f64 	%fd33, %fd10, %fd181;
	mul.f64 	%fd34, %fd11, %fd181;
	mul.f64 	%fd35, %fd12, %fd181;
	neg.f64 	%fd182, %fd177;
	div.rn.f64 	%fd183, %fd182, %fd179;
	mul.f64 	%fd36, %fd13, %fd183;
	mul.f64 	%fd37, %fd14, %fd183;
	mul.f64 	%fd38, %fd15, %fd183;
	mul.f64 	%fd184, %fd5, %fd2;
	fma.rn.f64 	%fd185, %fd4, %fd1, %fd184;
	fma.rn.f64 	%fd186, %fd6, %fd3, %fd185;
	mul.f64 	%fd187, %fd5, %fd8;
	fma.rn.f64 	%fd188, %fd4, %fd7, %fd187;
	fma.rn.f64 	%fd189, %fd6, %fd9, %fd188;
	div.rn.f64 	%fd190, %fd186, %fd180;
	div.rn.f64 	%fd191, %fd189, %fd180;
	add.f64 	%fd192, %fd191, 0dBFF0000000000000;
	add.f64 	%fd193, %fd190, 0dBFF0000000000000;
	mul.f64 	%fd194, %fd193, %fd33;
	mul.f64 	%fd195, %fd191, %fd36;
	sub.f64 	%fd39, %fd194, %fd195;
	mul.f64 	%fd196, %fd192, %fd36;
	mul.f64 	%fd197, %fd190, %fd33;
	sub.f64 	%fd40, %fd196, %fd197;
	mul.f64 	%fd198, %fd193, %fd34;
	mul.f64 	%fd199, %fd191, %fd37;
	sub.f64 	%fd41, %fd198, %fd199;
	mul.f64 	%fd200, %fd192, %fd37;
	mul.f64 	%fd201, %fd190, %fd34;
	sub.f64 	%fd42, %fd200, %fd201;
	mul.f64 	%fd202, %fd193, %fd35;
	mul.f64 	%fd203, %fd191, %fd38;
	sub.f64 	%fd43, %fd202, %fd203;
	mul.f64 	%fd204, %fd192, %fd38;
	mul.f64 	%fd205, %fd190, %fd35;
	sub.f64 	%fd44, %fd204, %fd205;
	cvt.s64.s32 	%rd26, %r4;
	add.s64 	%rd27, %rd25, %rd26;
	ld.global.u8 	%rs5, [%rd27];
	and.b16  	%rs1, %rs5, 3;
	setp.ne.s16 	%p14, %rs1, 0;
	cvt.s64.s32 	%rd28, %r2;
	add.s64 	%rd6, %rd25, %rd28;
	ld.global.u8 	%rs6, [%rd6];
	and.b16  	%rs2, %rs6, 3;
	cvt.s64.s32 	%rd29, %r3;
	add.s64 	%rd7, %rd25, %rd29;
	ld.global.u8 	%rs7, [%rd7];
	and.b16  	%rs3, %rs7, 3;
	cvt.s64.s32 	%rd30, %r5;
	add.s64 	%rd8, %rd25, %rd30;
	ld.global.u8 	%rs8, [%rd8];
	and.b16  	%rs4, %rs8, 3;
	@%p14 bra 	$L__BB9_14;
	mul.wide.s32 	%rd31, %r4, 4;
	add.s64 	%rd32, %rd5, %rd31;
	ld.global.f32 	%f1, [%rd32];
	setp.leu.f32 	%p15, %f1, 0f00000000;
	@%p15 bra 	$L__BB9_14;
	cvt.f64.f32 	%fd207, %f1;
	rcp.rn.f64 	%fd261, %fd207;
$L__BB9_14:
	setp.ne.s16 	%p16, %rs2, 0;
	mov.f64 	%fd262, 0d0000000000000000;
	@%p16 bra 	$L__BB9_17;
	mul.wide.s32 	%rd33, %r2, 4;
	add.s64 	%rd34, %rd5, %rd33;
	ld.global.f32 	%f2, [%rd34];
	setp.leu.f32 	%p17, %f2, 0f00000000;
	@%p17 bra 	$L__BB9_17;
	cvt.f64.f32 	%fd210, %f2;
	rcp.rn.f64 	%fd262, %fd210;
$L__BB9_17:
	setp.ne.s16 	%p18, %rs3, 0;
	mov.f64 	%fd263, 0d0000000000000000;
	@%p18 bra 	$L__BB9_20;
	mul.wide.s32 	%rd35, %r3, 4;
	add.s64 	%rd36, %rd5, %rd35;
	ld.global.f32 	%f3, [%rd36];
	setp.leu.f32 	%p19, %f3, 0f00000000;
	@%p19 bra 	$L__BB9_20;
	cvt.f64.f32 	%fd213, %f3;
	rcp.rn.f64 	%fd263, %fd213;
$L__BB9_20:
	setp.ne.s16 	%p20, %rs4, 0;
	mov.f64 	%fd264, 0d0000000000000000;
	@%p20 bra 	$L__BB9_23;
	mul.wide.s32 	%rd37, %r5, 4;
	add.s64 	%rd38, %rd5, %rd37;
	ld.global.f32 	%f4, [%rd38];
	setp.leu.f32 	%p21, %f4, 0f00000000;
	@%p21 bra 	$L__BB9_23;
	cvt.f64.f32 	%fd216, %f4;
	rcp.rn.f64 	%fd264, %fd216;
$L__BB9_23:
	mul.f64 	%fd217, %fd34, %fd34;
	fma.rn.f64 	%fd218, %fd33, %fd33, %fd217;
	fma.rn.f64 	%fd219, %fd35, %fd35, %fd218;
	mul.f64 	%fd220, %fd41, %fd41;
	fma.rn.f64 	%fd221, %fd39, %fd39, %fd220;
	fma.rn.f64 	%fd222, %fd43, %fd43, %fd221;
	mul.f64 	%fd223, %fd262, %fd222;
	fma.rn.f64 	%fd224, %fd261, %fd219, %fd223;
	mul.f64 	%fd225, %fd42, %fd42;
	fma.rn.f64 	%fd226, %fd40, %fd40, %fd225;
	fma.rn.f64 	%fd227, %fd44, %fd44, %fd226;
	fma.rn.f64 	%fd228, %fd263, %fd227, %fd224;
	mul.f64 	%fd229, %fd37, %fd37;
	fma.rn.f64 	%fd230, %fd36, %fd36, %fd229;
	fma.rn.f64 	%fd231, %fd38, %fd38, %fd230;
	fma.rn.f64 	%fd53, %fd264, %fd231, %fd228;
	setp.lt.f64 	%p22, %fd53, 0d3D719799812DEA11;
	@%p22 bra 	$L__BB9_35;
	ld.param.f64 	%fd253, [project_rigid_hinges_param_6];
	neg.f64 	%fd232, %fd253;
	mul.f64 	%fd233, %fd260, %fd232;
	div.rn.f64 	%fd54, %fd233, %fd53;
	@%p14 bra 	$L__BB9_26;
	ld.param.u64 	%rd47, [project_rigid_hinges_param_5];
	mul.f64 	%fd234, %fd261, %fd54;
	mul.f64 	%fd235, %fd234, %fd33;
	mul.f64 	%fd236, %fd234, %fd34;
	mul.f64 	%fd237, %fd234, %fd35;
	cvta.to.global.u64 	%rd39, %rd47;
	mul.lo.s32 	%r26, %r4, 3;
	mul.wide.s32 	%rd40, %r26, 8;
	add.s64 	%rd41, %rd39, %rd40;
	atom.global.add.f64 	%fd238, [%rd41], %fd235;
	atom.global.add.f64 	%fd239, [%rd41+8], %fd236;
	atom.global.add.f64 	%fd240, [%rd41+16], %fd237;
$L__BB9_26:
	@%p16 bra 	$L__BB9_29;
	mul.f64 	%fd241, %fd262, %fd54;
	mul.f64 	%fd55, %fd241, %fd39;
	mul.f64 	%fd56, %fd241, %fd41;
	mul.f64 	%fd57, %fd241, %fd43;
	ld.global.u8 	%rs9, [%rd6];
	and.b16  	%rs10, %rs9, 3;
	setp.ne.s16 	%p25, %rs10, 0;
	@%p25 bra 	$L__BB9_29;
	atom.global.add.f64 	%fd242, [%rd2], %fd55;
	atom.global.add.f64 	%fd243, [%rd2+8], %fd56;
	atom.global.add.f64 	%fd244, [%rd2+16], %fd57;
$L__BB9_29:
	setp.ne.s16 	%p26, %rs3, 0;
	@%p26 bra 	$L__BB9_32;
	mul.f64 	%fd245, %fd263, %fd54;
	mul.f64 	%fd58, %fd245, %fd40;
	mul.f64 	%fd59, %fd245, %fd42;
	mul.f64 	%fd60, %fd245, %fd44;
	ld.global.u8 	%rs11, [%rd7];
	and.b16  	%rs12, %rs11, 3;
	setp.ne.s16 	%p27, %rs12, 0;
	@%p27 bra 	$L__BB9_32;
	atom.global.add.f64 	%fd246, [%rd3], %fd58;
	atom.global.add.f64 	%fd247, [%rd3+8], %fd59;
	atom.global.add.f64 	%fd248, [%rd3+16], %fd60;
$L__BB9_32:
	setp.ne.s16 	%p28, %rs4, 0;
	@%p28 bra 	$L__BB9_35;
	mul.f64 	%fd249, %fd264, %fd54;
	mul.f64 	%fd61, %fd249, %fd36;
	mul.f64 	%fd62, %fd249, %fd37;
	mul.f64 	%fd63, %fd249, %fd38;
	ld.global.u8 	%rs13, [%rd8];
	and.b16  	%rs14, %rs13, 3;
	setp.ne.s16 	%p29, %rs14, 0;
	@%p29 bra 	$L__BB9_35;
	atom.global.add.f64 	%fd250, [%rd4], %fd61;
	atom.global.add.f64 	%fd251, [%rd4+8], %fd62;
	atom.global.add.f64 	%fd252, [%rd4+16], %fd63;
$L__BB9_35:
	ret;
$L__BB9_36:
	add.f64 	%fd260, %fd260, 0dC01921FB54411744;
	setp.gt.f64 	%p10, %fd260, 0d400921FB54411744;
	@%p10 bra 	$L__BB9_36;
	bra.uni 	$L__BB9_8;

}


// ===== COMPILED SASS (sm_100) =====

	.target	sm_100

	.elftype	@"ET_EXEC"


//--------------------- .note.nv.tkinfo           --------------------------
	.section	.note.nv.tkinfo,"",@"SHT_NOTE"
	.sectionflags	@"SHF_NOTE_NV_TKINFO"
	.tkinfo
        /*0018*/ 	.word	0x00000002
        /*0030*/ 	.string	""
        /*0030*/ 	.string	"ptxas"
        /*0030*/ 	.string	"Cuda compilation tools, release 13.0, V13.0.88"
        /*0030*/ 	.string	"Build cuda_13.0.r13.0/compiler.36424714_0"
        /*0030*/ 	.string	"-arch sm_100 -m 64 "



//--------------------- .note.nv.cuinfo           --------------------------
	.section	.note.nv.cuinfo,"",@"SHT_NOTE"
	.sectionflags	@"SHF_NOTE_NV_CUINFO"
        /*0018*/ 	.short	0x0002
        /*001a*/ 	.short	0x0064
        /*001c*/ 	.short	0x0082
	.zero		2


//--------------------- .nv.info                  --------------------------
	.section	.nv.info,"",@"SHT_CUDA_INFO"
	.align	4


	//----- nvinfo : EIATTR_REGCOUNT
	.align		4
        /*0000*/ 	.byte	0x04, 0x2f
        /*0002*/ 	.short	(.L_1 - .L_0)
	.align		4
.L_0:
        /*0004*/ 	.word	index@(zero_forces)
        /*0008*/ 	.word	0x00000008


	//----- nvinfo : EIATTR_FRAME_SIZE
	.align		4
.L_1:
        /*000c*/ 	.byte	0x04, 0x11
        /*000e*/ 	.short	(.L_3 - .L_2)
	.align		4
.L_2:
        /*0010*/ 	.word	index@(zero_forces)
        /*0014*/ 	.word	0x00000000


	//----- nvinfo : EIATTR_REGCOUNT
	.align		4
.L_3:
        /*0018*/ 	.byte	0x04, 0x2f
        /*001a*/ 	.short	(.L_5 - .L_4)
	.align		4
.L_4:
        /*001c*/ 	.word	index@(apply_position_actuation)
        /*0020*/ 	.word	0x00000020


	//----- nvinfo : EIATTR_FRAME_SIZE
	.align		4
.L_5:
        /*0024*/ 	.byte	0x04, 0x11
        /*0026*/ 	.short	(.L_7 - .L_6)
	.align		4
.L_6:
        /*0028*/ 	.word	index@($__internal_15_$__cuda_sm20_div_rn_f64_full)
        /*002c*/ 	.word	0x00000000


	//----- nvinfo : EIATTR_FRAME_SIZE
	.align		4
.L_7:
        /*0030*/ 	.byte	0x04, 0x11
        /*0032*/ 	.short	(.L_9 - .L_8)
	.align		4
.L_8:
        /*0034*/ 	.word	index@(apply_position_actuation)
        /*0038*/ 	.word	0x00000000


	//----- nvinfo : EIATTR_REGCOUNT
	.align		4
.L_9:
        /*003c*/ 	.byte	0x04, 0x2f
        /*003e*/ 	.short	(.L_11 - .L_10)
	.align		4
.L_10:
        /*0040*/ 	.word	index@(compute_bar_forces)
        /*0044*/ 	.word	0x0000002a


	//----- nvinfo : EIATTR_FRAME_SIZE
	.align		4
.L_11:
        /*0048*/ 	.byte	0x04, 0x11
        /*004a*/ 	.short	(.L_13 - .L_12)
	.align		4
.L_12:
        /*004c*/ 	.word	index@($__internal_14_$__cuda_sm20_dsqrt_rn_f64_mediumpath_v1)
        /*0050*/ 	.word	0x00000000


	//----- nvinfo : EIATTR_FRAME_SIZE
	.align		4
.L_13:
        /*0054*/ 	.byte	0x04, 0x11
        /*0056*/ 	.short	(.L_15 - .L_14)
	.align		4
.L_14:
        /*0058*/ 	.word	index@($__internal_13_$__cuda_sm20_div_rn_f64_full)
        /*005c*/ 	.word	0x00000000


	//----- nvinfo : EIATTR_FRAME_SIZE
	.align		4
.L_15:
        /*0060*/ 	.byte	0x04, 0x11
        /*0062*/ 	.short	(.L_17 - .L_16)
	.align		4
.L_16:
        /*0064*/ 	.word	index@(compute_bar_forces)
        /*0068*/ 	.word	0x00000000


	//----- nvinfo : EIATTR_REGCOUNT
	.align		4
.L_17:
        /*006c*/ 	.byte	0x04, 0x2f
        /*006e*/ 	.short	(.L_19 - .L_18)
	.align		4
.L_18:
        /*0070*/ 	.word	index@(compute_hinge_forces)
        /*0074*/ 	.word	0x00000042


	//----- nvinfo : EIATTR_FRAME_SIZE
	.align		4
.L_19:
        /*0078*/ 	.byte	0x04, 0x11
        /*007a*/ 	.short	(.L_21 - .L_20)
	.align		4
.L_20:
        /*007c*/ 	.word	index@($__internal_12_$__cuda_sm20_dsqrt_rn_f64_mediumpath_v1)
        /*0080*/ 	.word	0x00000000


	//----- nvinfo : EIATTR_FRAME_SIZE
	.align		4
.L_21:
        /*0084*/ 	.byte	0x04, 0x11
        /*0086*/ 	.short	(.L_23 - .L_22)
	.align		4
.L_22:
        /*0088*/ 	.word	index@($__internal_11_$__cuda_sm20_div_rn_f64_full)
        /*008c*/ 	.word	0x00000000


	//----- nvinfo : EIATTR_FRAME_SIZE
	.align		4
.L_23:
        /*0090*/ 	.byte	0x04, 0x11
        /*0092*/ 	.short	(.L_25 - .L_24)
	.align		4
.L_24:
        /*0094*/ 	.word	index@(compute_hinge_forces)
        /*0098*/ 	.word	0x00000000


	//----- nvinfo : EIATTR_REGCOUNT
	.align		4
.L_25:
        /*009c*/ 	.byte	0x04, 0x2f
        /*009e*/ 	.short	(.L_27 - .L_26)
	.align		4
.L_26:
        /*00a0*/ 	.word	index@(apply_global_forces)
        /*00a4*/ 	.word	0x00000014


	//----- nvinfo : EIATTR_FRAME_SIZE
	.align		4
.L_27:
        /*00a8*/ 	.byte	0x04, 0x11
        /*00aa*/ 	.short	(.L_29 - .L_28)
	.align		4
.L_28:
        /*00ac*/ 	.word	index@(apply_global_forces)
        /*00b0*/ 	.word	0x00000000


	//----- nvinfo : EIATTR_REGCOUNT
	.align		4
.L_29:
        /*00b4*/ 	.byte	0x04, 0x2f
        /*00b6*/ 	.short	(.L_31 - .L_30)
	.align		4
.L_30:
        /*00b8*/ 	.word	index@(rk4_step_integrate)
        /*00bc*/ 	.word	0x0000001a


	//----- nvinfo : EIATTR_FRAME_SIZE
	.align		4
.L_31:
        /*00c0*/ 	.byte	0x04, 0x11
        /*00c2*/ 	.short	(.L_33 - .L_32)
	.align		4
.L_32:
        /*00c4*/ 	.word	index@($__internal_10_$__cuda_sm20_dblrcp_rn_slowpath_v3)
        /*00c8*/ 	.word	0x00000000


	//----- nvinfo : EIATTR_FRAME_SIZE
	.align		4
.L_33:
        /*00cc*/ 	.byte	0x04, 0x11
        /*00ce*/ 	.short	(.L_35 - .L_34)
	.align		4
.L_34:
        /*00d0*/ 	.word	index@(rk4_step_integrate)
        /*00d4*/ 	.word	0x00000000


	//----- nvinfo : EIATTR_REGCOUNT
	.align		4
.L_35:
        /*00d8*/ 	.byte	0x04, 0x2f
        /*00da*/ 	.short	(.L_37 - .L_36)
	.align		4
.L_36:
        /*00dc*/ 	.word	index@(rk4_final_update)
        /*00e0*/ 	.word	0x0000001e


	//----- nvinfo : EIATTR_FRAME_SIZE
	.align		4
.L_37:
        /*00e4*/ 	.byte	0x04, 0x11
        /*00e6*/ 	.short	(.L_39 - .L_38)
	.align		4
.L_38:
        /*00e8*/ 	.word	index@($__internal_9_$__cuda_sm20_div_rn_f64_full)
        /*00ec*/ 	.word	0x00000000


	//----- nvinfo : EIATTR_FRAME_SIZE
	.align		4
.L_39:
        /*00f0*/ 	.byte	0x04, 0x11
        /*00f2*/ 	.short	(.L_41 - .L_40)
	.align		4
.L_40:
        /*00f4*/ 	.word	index@(rk4_final_update)
        /*00f8*/ 	.word	0x00000000


	//----- nvinfo : EIATTR_REGCOUNT
	.align		4
.L_41:
        /*00fc*/ 	.byte	0x04, 0x2f
        /*00fe*/ 	.short	(.L_43 - .L_42)
	.align		4
.L_42:
        /*0100*/ 	.word	index@(project_rigid_bars)
        /*0104*/ 	.word	0x0000002a


	//----- nvinfo : EIATTR_FRAME_SIZE
	.align		4
.L_43:
        /*0108*/ 	.byte	0x04, 0x11
        /*010a*/ 	.short	(.L_45 - .L_44)
	.align		4
.L_44:
        /*010c*/ 	.word	index@($__internal_8_$__cuda_sm20_dsqrt_rn_f64_mediumpath_v1)
        /*0110*/ 	.word	0x00000000


	//----- nvinfo : EIATTR_FRAME_SIZE
	.align		4
.L_45:
        /*0114*/ 	.byte	0x04, 0x11
        /*0116*/ 	.short	(.L_47 - .L_46)
	.align		4
.L_46:
        /*0118*/ 	.word	index@($__internal_7_$__cuda_sm20_div_rn_f64_full)
        /*011c*/ 	.word	0x00000000


	//----- nvinfo : EIATTR_FRAME_SIZE
	.align		4
.L_47:
        /*0120*/ 	.byte	0x04, 0x11
        /*0122*/ 	.short	(.L_49 - .L_48)
	.align		4
.L_48:
        /*0124*/ 	.word	index@($__internal_6_$__cuda_sm20_dblrcp_rn_slowpath_v3)
        /*0128*/ 	.word	0x00000000


	//----- nvinfo : EIATTR_FRAME_SIZE
	.align		4
.L_49:
        /*012c*/ 	.byte	0x04, 0x11
        /*012e*/ 	.short	(.L_51 - .L_50)
	.align		4
.L_50:
        /*0130*/ 	.word	index@(project_rigid_bars)
        /*0134*/ 	.word	0x00000000


	//----- nvinfo : EIATTR_REGCOUNT
	.align		4
.L_51:
        /*0138*/ 	.byte	0x04, 0x2f
        /*013a*/ 	.short	(.L_53 - .L_52)
	.align		4
.L_52:
        /*013c*/ 	.word	index@(correct_rigid_velocity)
        /*0140*/ 	.word	0x00000028


	//----- nvinfo : EIATTR_FRAME_SIZE
	.align		4
.L_53:
        /*0144*/ 	.byte	0x04, 0x11
        /*0146*/ 	.short	(.L_55 - .L_54)
	.align		4
.L_54:
        /*0148*/ 	.word	index@($__internal_5_$__cuda_sm20_dsqrt_rn_f64_mediumpath_v1)
        /*014c*/ 	.word	0x00000000


	//----- nvinfo : EIATTR_FRAME_SIZE
	.align		4
.L_55:
        /*0150*/ 	.byte	0x04, 0x11
        /*0152*/ 	.short	(.L_57 - .L_56)
	.align		4
.L_56:
        /*0154*/ 	.word	index@($__internal_4_$__cuda_sm20_div_rn_f64_full)
        /*0158*/ 	.word	0x00000000


	//----- nvinfo : EIATTR_FRAME_SIZE
	.align		4
.L_57:
        /*015c*/ 	.byte	0x04, 0x11
        /*015e*/ 	.short	(.L_59 - .L_58)
	.align		4
.L_58:
        /*0160*/ 	.word	index@($__internal_3_$__cuda_sm20_dblrcp_rn_slowpath_v3)
        /*0164*/ 	.word	0x00000000


	//----- nvinfo : EIATTR_FRAME_SIZE
	.align		4
.L_59:
        /*0168*/ 	.byte	0x04, 0x11
        /*016a*/ 	.short	(.L_61 - .L_60)
	.align		4
.L_60:
        /*016c*/ 	.word	index@(correct_rigid_velocity)
        /*0170*/ 	.word	0x00000000


	//----- nvinfo : EIATTR_REGCOUNT
	.align		4
.L_61:
        /*0174*/ 	.byte	0x04, 0x2f
        /*0176*/ 	.short	(.L_63 - .L_62)
	.align		4
.L_62:
        /*0178*/ 	.word	index@(project_rigid_hinges)
        /*017c*/ 	.word	0x00000048


	//----- nvinfo : EIATTR_FRAME_SIZE
	.align		4
.L_63:
        /*0180*/ 	.byte	0x04, 0x11
        /*0182*/ 	.short	(.L_65 - .L_64)
	.align		4
.L_64:
        /*0184*/ 	.word	index@($__internal_2_$__cuda_sm20_dsqrt_rn_f64_mediumpath_v1)
        /*0188*/ 	.word	0x00000000


	//----- nvinfo : EIATTR_FRAME_SIZE
	.align		4
.L_65:
        /*018c*/ 	.byte	0x04, 0x11
        /*018e*/ 	.short	(.L_67 - .L_66)
	.align		4
.L_66:
        /*0190*/ 	.word	index@($__internal_1_$__cuda_sm20_div_rn_f64_full)
        /*0194*/ 	.word	0x00000000


	//----- nvinfo : EIATTR_FRAME_SIZE
	.align		4
.L_67:
        /*0198*/ 	.byte	0x04, 0x11
        /*019a*/ 	.short	(.L_69 - .L_68)
	.align		4
.L_68:
        /*019c*/ 	.word	index@($__internal_0_$__cuda_sm20_dblrcp_rn_slowpath_v3)
        /*01a0*/ 	.word	0x00000000


	//----- nvinfo : EIATTR_FRAME_SIZE
	.align		4
.L_69:
        /*01a4*/ 	.byte	0x04, 0x11
        /*01a6*/ 	.short	(.L_71 - .L_70)
	.align		4
.L_70:
        /*01a8*/ 	.word	index@(project_rigid_hinges)
        /*01ac*/ 	.word	0x00000000


	//----- nvinfo : EIATTR_MIN_STACK_SIZE
	.align		4
.L_71:
        /*01b0*/ 	.byte	0x04, 0x12
        /*01b2*/ 	.short	(.L_73 - .L_72)
	.align		4
.L_72:
        /*01b4*/ 	.word	index@(project_rigid_hinges)
        /*01b8*/ 	.word	0x00000000


	//----- nvinfo : EIATTR_MIN_STACK_SIZE
	.align		4
.L_73:
        /*01bc*/ 	.byte	0x04, 0x12
        /*01be*/ 	.short	(.L_75 - .L_74)
	.align		4
.L_74:
        /*01c0*/ 	.word	index@(correct_rigid_velocity)
        /*01c4*/ 	.word	0x00000000


	//----- nvinfo : EIATTR_MIN_STACK_SIZE
	.align		4
.L_75:
        /*01c8*/ 	.byte	0x04, 0x12
        /*01ca*/ 	.short	(.L_77 - .L_76)
	.align		4
.L_76:
        /*01cc*/ 	.word	index@(project_rigid_bars)
        /*01d0*/ 	.word	0x00000000


	//----- nvinfo : EIATTR_MIN_STACK_SIZE
	.align		4
.L_77:
        /*01d4*/ 	.byte	0x04, 0x12
        /*01d6*/ 	.short	(.L_79 - .L_78)
	.align		4
.L_78:
        /*01d8*/ 	.word	index@(rk4_final_update)
        /*01dc*/ 	.word	0x00000000


	//----- nvinfo : EIATTR_MIN_STACK_SIZE
	.align		4
.L_79:
        /*01e0*/ 	.byte	0x04, 0x12
        /*01e2*/ 	.short	(.L_81 - .L_80)
	.align		4
.L_80:
        /*01e4*/ 	.word	index@(rk4_step_integrate)
        /*01e8*/ 	.word	0x00000000


	//----- nvinfo : EIATTR_MIN_STACK_SIZE
	.align		4
.L_81:
        /*01ec*/ 	.byte	0x04, 0x12
        /*01ee*/ 	.short	(.L_83 - .L_82)
	.align		4
.L_82:
        /*01f0*/ 	.word	index@(apply_global_forces)
        /*01f4*/ 	.word	0x00000000


	//----- nvinfo : EIATTR_MIN_STACK_SIZE
	.align		4
.L_83:
        /*01f8*/ 	.byte	0x04, 0x12
        /*01fa*/ 	.short	(.L_85 - .L_84)
	.align		4
.L_84:
        /*01fc*/ 	.word	index@(compute_hinge_forces)
        /*0200*/ 	.word	0x00000000


	//----- nvinfo : EIATTR_MIN_STACK_SIZE
	.align		4
.L_85:
        /*0204*/ 	.byte	0x04, 0x12
        /*0206*/ 	.short	(.L_87 - .L_86)
	.align		4
.L_86:
        /*0208*/ 	.word	index@(compute_bar_forces)
        /*020c*/ 	.word	0x00000000


	//----- nvinfo : EIATTR_MIN_STACK_SIZE
	.align		4
.L_87:
        /*0210*/ 	.byte	0x04, 0x12
        /*0212*/ 	.short	(.L_89 - .L_88)
	.align		4
.L_88:
        /*0214*/ 	.word	index@(apply_position_actuation)
        /*0218*/ 	.word	0x00000000


	//----- nvinfo : EIATTR_MIN_STACK_SIZE
	.align		4
.L_89:
        /*021c*/ 	.byte	0x04, 0x12
        /*021e*/ 	.short	(.L_91 - .L_90)
	.align		4
.L_90:
        /*0220*/ 	.word	index@(zero_forces)
        /*0224*/ 	.word	0x00000000
.L_91:


//--------------------- .nv.compat                --------------------------
	.section	.nv.compat,"",@"SHT_CUDA_COMPAT_INFO"
	.align	4
        /*0000*/ 	.byte	0x02, 0x09, 0x00, 0x00, 0x02, 0x02, 0x01, 0x00, 0x02, 0x05, 0x05, 0x00, 0x03, 0x07, 0x01, 0x01
        /*0010*/ 	.byte	0x02, 0x03, 0x00, 0x00, 0x02, 0x06, 0x01, 0x00, 0x04, 0x0b, 0x08, 0x00, 0x01, 0x00, 0x00, 0x00
        /*0020*/ 	.byte	0x00, 0x00, 0x00, 0x00


//--------------------- .nv.info.project_rigid_hinges --------------------------
	.section	.nv.info.project_rigid_hinges,"",@"SHT_CUDA_INFO"
	.sectionflags	@""
	.align	4


	//----- nvinfo : EIATTR_CUDA_API_VERSION
	.align		4
        /*0000*/ 	.byte	0x04, 0x37
        /*0002*/ 	.short	(.L_93 - .L_92)
.L_92:
        /*0004*/ 	.word	0x00000082


	//----- nvinfo : EIATTR_KPARAM_INFO
	.align		4
.L_93:
        /*0008*/ 	.byte	0x04, 0x17
        /*000a*/ 	.short	(.L_95 - .L_94)
.L_94:
        /*000c*/ 	.word	0x00000000
        /*0010*/ 	.short	0x0006
        /*0012*/ 	.short	0x0030
        /*0014*/ 	.byte	0x00, 0xf0, 0x21, 0x00


	//----- nvinfo : EIATTR_KPARAM_INFO
	.align		4
.L_95:
        /*0018*/ 	.byte	0x04, 0x17
        /*001a*/ 	.short	(.L_97 - .L_96)
.L_96:
        /*001c*/ 	.word	0x00000000
        /*0020*/ 	.short	0x0005
        /*0022*/ 	.short	0x0028
        /*0024*/ 	.byte	0x00, 0xf5, 0x21, 0x00


	//----- nvinfo : EIATTR_KPARAM_INFO
	.align		4
.L_97:
        /*0028*/ 	.byte	0x04, 0x17
        /*002a*/ 	.short	(.L_99 - .L_98)
.L_98:
        /*002c*/ 	.word	0x00000000
        /*0030*/ 	.short	0x0004
        /*0032*/ 	.short	0x0020
        /*0034*/ 	.byte	0x00, 0xf5, 0x21, 0x00


	//----- nvinfo : EIATTR_KPARAM_INFO
	.align		4
.L_99:
        /*0038*/ 	.byte	0x04, 0x17
        /*003a*/ 	.short	(.L_101 - .L_100)
.L_100:
        /*003c*/ 	.word	0x00000000
        /*0040*/ 	.short	0x0003
        /*0042*/ 	.short	0x0018
        /*0044*/ 	.byte	0x00, 0xf5, 0x21, 0x00


	//----- nvinfo : EIATTR_KPARAM_INFO
	.align		4
.L_101:
        /*0048*/ 	.byte	0x04, 0x17
        /*004a*/ 	.short	(.L_103 - .L_102)
.L_102:
        /*004c*/ 	.word	0x00000000
        /*0050*/ 	.short	0x0002
        /*0052*/ 	.short	0x0010
        /*0054*/ 	.byte	0x00, 0xf5, 0x21, 0x00


	//----- nvinfo : EIATTR_KPARAM_INFO
	.align		4
.L_103:
        /*0058*/ 	.byte	0x04, 0x17
        /*005a*/ 	.short	(.L_105 - .L_104)
.L_104:
        /*005c*/ 	.word	0x00000000
        /*0060*/ 	.short	0x0001
        /*0062*/ 	.short	0x0008
        /*0064*/ 	.byte	0x00, 0xf5, 0x21, 0x00


	//----- nvinfo : EIATTR_KPARAM_INFO
	.align		4
.L_105:
        /*0068*/ 	.byte	0x04, 0x17
        /*006a*/ 	.short	(.L_107 - .L_106)
.L_106:
        /*006c*/ 	.word	0x00000000
        /*0070*/ 	.short	0x0000
        /*0072*/ 	.short	0x0000
        /*0074*/ 	.byte	0x00, 0xf0, 0x11, 0x00


	//----- nvinfo : EIATTR_SPARSE_MMA_MASK
	.align		4
.L_107:
        /*0078*/ 	.byte	0x03, 0x50
        /*007a*/ 	.short	0x0000


	//----- nvinfo : EIATTR_MAXREG_COUNT
	.align		4
        /*007c*/ 	.byte	0x03, 0x1b
        /*007e*/ 	.short	0x00ff


	//----- nvinfo : EIATTR_MERCURY_ISA_VERSION
	.align		4
        /*0080*/ 	.byte	0x03, 0x5f
        /*0082*/ 	.short	0x0101


	//----- nvinfo : EIATTR_VRC_CTA_INIT_COUNT
	.align		4
        /*0084*/ 	.byte	0x02, 0x4a
	.zero		1
	.zero		1


	//----- nvinfo : EIATTR_EXIT_INSTR_OFFSETS
	.align		4
        /*0088*/ 	.byte	0x04, 0x1c
        /*008a*/ 	.short	(.L_109 - .L_108)


	//   ....[0]....
.L_108:
        /*008c*/ 	.word	0x00000070


	//   ....[1]....
        /*0090*/ 	.word	0x00000880


	//   ....[2]....
        /*0094*/ 	.word	0x00001820


	//   ....[3]....
        /*0098*/ 	.word	0x00002b50


	//   ....[4]....
        /*009c*/ 	.word	0x00002f60


	//   ....[5]....
        /*00a0*/ 	.word	0x00002fd0


	//   ....[6]....
        /*00a4*/ 	.word	0x00003010


	//----- nvinfo : EIATTR_CRS_STACK_SIZE
	.align		4
.L_109:
        /*00a8*/ 	.byte	0x04, 0x1e
        /*00aa*/ 	.short	(.L_111 - .L_110)
.L_110:
        /*00ac*/ 	.word	0x00000000


	//----- nvinfo : EIATTR_CBANK_PARAM_SIZE
	.align		4
.L_111:
        /*00b0*/ 	.byte	0x03, 0x19
        /*00b2*/ 	.short	0x0038


	//----- nvinfo : EIATTR_PARAM_CBANK
	.align		4
        /*00b4*/ 	.byte	0x04, 0x0a
        /*00b6*/ 	.short	(.L_113 - .L_112)
	.align		4
.L_112:
        /*00b8*/ 	.word	index@(.nv.constant0.project_rigid_hinges)
        /*00bc*/ 	.short	0x0380
        /*00be*/ 	.short	0x0038


	//----- nvinfo : EIATTR_SW_WAR
	.align		4
.L_113:
        /*00c0*/ 	.byte	0x04, 0x36
        /*00c2*/ 	.short	(.L_115 - .L_114)
.L_114:
        /*00c4*/ 	.word	0x00000008
.L_115:


//--------------------- .nv.info.correct_rigid_velocity --------------------------
	.section	.nv.info.correct_rigid_velocity,"",@"SHT_CUDA_INFO"
	.sectionflags	@""
	.align	4


	//----- nvinfo : EIATTR_CUDA_API_VERSION
	.align		4
        /*0000*/ 	.byte	0x04, 0x37
        /*0002*/ 	.short	(.L_117 - .L_116)
.L_116:
        /*0004*/ 	.word	0x00000082


	//----- nvinfo : EIATTR_KPARAM_INFO
	.align		4
.L_117:
        /*0008*/ 	.byte	0x04, 0x17
        /*000a*/ 	.short	(.L_119 - .L_118)
.L_118:
        /*000c*/ 	.word	0x00000000
        /*0010*/ 	.short	0x0005
        /*0012*/ 	.short	0x0028
        /*0014*/ 	.byte	0x00, 0xf5, 0x21, 0x00


	//----- nvinfo : EIATTR_KPARAM_INFO
	.align		4
.L_119:
        /*0018*/ 	.byte	0x04, 0x17
        /*001a*/ 	.short	(.L_121 - .L_120)
.L_120:
        /*001c*/ 	.word	0x00000000
        /*0020*/ 	.short	0x0004
        /*0022*/ 	.short	0x0020
        /*0024*/ 	.byte	0x00, 0xf5, 0x21, 0x00


	//----- nvinfo : EIATTR_KPARAM_INFO
	.align		4
.L_121:
        /*0028*/ 	.byte	0x04, 0x17
        /*002a*/ 	.short	(.L_123 - .L_122)
.L_122:
        /*002c*/ 	.word	0x00000000
        /*0030*/ 	.short	0x0003
        /*0032*/ 	.short	0x0018
        /*0034*/ 	.byte	0x00, 0xf5, 0x21, 0x00


	//----- nvinfo : EIATTR_KPARAM_INFO
	.align		4
.L_123:
        /*0038*/ 	.byte	0x04, 0x17
        /*003a*/ 	.short	(.L_125 - .L_124)
.L_124:
        /*003c*/ 	.word	0x00000000
        /*0040*/ 	.short	0x0002
        /*0042*/ 	.short	0x0010
        /*0044*/ 	.byte	0x00, 0xf5, 0x21, 0x00


	//----- nvinfo : EIATTR_KPARAM_INFO
	.align		4
.L_125:
        /*0048*/ 	.byte	0x04, 0x17
        /*004a*/ 	.short	(.L_127 - .L_126)
.L_126:
        /*004c*/ 	.word	0x00000000
        /*0050*/ 	.short	0x0001
        /*0052*/ 	.short	0x0008
        /*0054*/ 	.byte	0x00, 0xf5, 0x21, 0x00


	//----- nvinfo : EIATTR_KPARAM_INFO
	.align		4
.L_127:
        /*0058*/ 	.byte	0x04, 0x17
        /*005a*/ 	.short	(.L_129 - .L_128)
.L_128:
        /*005c*/ 	.word	0x00000000
        /*0060*/ 	.short	0x0000
        /*0062*/ 	.short	0x0000
        /*0064*/ 	.byte	0x00, 0xf0, 0x11, 0x00


	//----- nvinfo : EIATTR_SPARSE_MMA_MASK
	.align		4
.L_129:
        /*0068*/ 	.byte	0x03, 0x50
        /*006a*/ 	.short	0x0000


	//----- nvinfo : EIATTR_MAXREG_COUNT
	.align		4
        /*006c*/ 	.byte	0x03, 0x1b
        /*006e*/ 	.short	0x00ff


	//----- nvinfo : EIATTR_MERCURY_ISA_VERSION
	.align		4
        /*0070*/ 	.byte	0x03, 0x5f
        /*0072*/ 	.short	0x0101


	//----- nvinfo : EIATTR_VRC_CTA_INIT_COUNT
	.align		4
        /*0074*/ 	.byte	0x02, 0x4a
	.zero		1
	.zero		1


	//----- nvinfo : EIATTR_EXIT_INSTR_OFFSETS
	.align		4
        /*0078*/ 	.byte	0x04, 0x1c
        /*007a*/ 	.short	(.L_131 - .L_130)


	//   ....[0]....
.L_130:
        /*007c*/ 	.word	0x00000070


	//   ....[1]....
        /*0080*/ 	.word	0x00000cf0


	//   ....[2]....
        /*0084*/ 	.word	0x00000f00


	//   ....[3]....
        /*0088*/ 	.word	0x00000f80


	//----- nvinfo : EIATTR_CRS_STACK_SIZE
	.align		4
.L_131:
        /*008c*/ 	.byte	0x04, 0x1e
        /*008e*/ 	.short	(.L_133 - .L_132)
.L_132:
        /*0090*/ 	.word	0x00000000


	//----- nvinfo : EIATTR_CBANK_PARAM_SIZE
	.align		4
.L_133:
        /*0094*/ 	.byte	0x03, 0x19
        /*0096*/ 	.short	0x0030


	//----- nvinfo : EIATTR_PARAM_CBANK
	.align		4
        /*0098*/ 	.byte	0x04, 0x0a
        /*009a*/ 	.short	(.L_135 - .L_134)
	.align		4
.L_134:
        /*009c*/ 	.word	index@(.nv.constant0.correct_rigid_velocity)
        /*00a0*/ 	.short	0x0380
        /*00a2*/ 	.short	0x0030


	//----- nvinfo : EIATTR_SW_WAR
	.align		4
.L_135:
        /*00a4*/ 	.byte	0x04, 0x36
        /*00a6*/ 	.short	(.L_137 - .L_136)
.L_136:
        /*00a8*/ 	.word	0x00000008
.L_137:


//--------------------- .nv.info.project_rigid_bars --------------------------
	.section	.nv.info.project_rigid_bars,"",@"SHT_CUDA_INFO"
	.sectionflags	@""
	.align	4


	//----- nvinfo : EIATTR_CUDA_API_VERSION
	.align		4
        /*0000*/ 	.byte	0x04, 0x37
        /*0002*/ 	.short	(.L_139 - .L_138)
.L_138:
        /*0004*/ 	.word	0x00000082


	//----- nvinfo : EIATTR_KPARAM_INFO
	.align		4
.L_139:
        /*0008*/ 	.byte	0x04, 0x17
        /*000a*/ 	.short	(.L_141 - .L_140)
.L_140:
        /*000c*/ 	.word	0x00000000
        /*0010*/ 	.short	0x0006
        /*0012*/ 	.short	0x0030
        /*0014*/ 	.byte	0x00, 0xf0, 0x21, 0x00


	//----- nvinfo : EIATTR_KPARAM_INFO
	.align		4
.L_141:
        /*0018*/ 	.byte	0x04, 0x17
        /*001a*/ 	.short	(.L_143 - .L_142)
.L_142:
        /*001c*/ 	.word	0x00000000
        /*0020*/ 	.short	0x0005
        /*0022*/ 	.short	0x0028
        /*0024*/ 	.byte	0x00, 0xf5, 0x21, 0x00


	//----- nvinfo : EIATTR_KPARAM_INFO
	.align		4
.L_143:
        /*0028*/ 	.byte	0x04, 0x17
        /*002a*/ 	.short	(.L_145 - .L_144)
.L_144:
        /*002c*/ 	.word	0x00000000
        /*0030*/ 	.short	0x0004
        /*0032*/ 	.short	0x0020
        /*0034*/ 	.byte	0x00, 0xf5, 0x21, 0x00


	//----- nvinfo : EIATTR_KPARAM_INFO
	.align		4
.L_145:
        /*0038*/ 	.byte	0x04, 0x17
        /*003a*/ 	.short	(.L_147 - .L_146)
.L_146:
        /*003c*/ 	.word	0x00000000
        /*0040*/ 	.short	0x0003
        /*0042*/ 	.short	0x0018
        /*0044*/ 	.byte	0x00, 0xf5, 0x21, 0x00


	//----- nvinfo : EIATTR_KPARAM_INFO
	.align		4
.L_147:
        /*0048*/ 	.byte	0x04, 0x17
        /*004a*/ 	.short	(.L_149 - .L_148)
.L_148:
        /*004c*/ 	.word	0x00000000
        /*0050*/ 	.short	0x0002
        /*0052*/ 	.short	0x0010
        /*0054*/ 	.byte	0x00, 0xf5, 0x21, 0x00


	//----- nvinfo : EIATTR_KPARAM_INFO
	.align		4
.L_149:
        /*0058*/ 	.byte	0x04, 0x17
        /*005a*/ 	.short	(.L_151 - .L_150)
.L_150:
        /*005c*/ 	.word	0x00000000
        /*0060*/ 	.short	0x0001
        /*0062*/ 	.short	0x0008
        /*0064*/ 	.byte	0x00, 0xf5, 0x21, 0x00


	//----- nvinfo : EIATTR_KPARAM_INFO
	.align		4
.L_151:
        /*0068*/ 	.byte	0x04, 0x17
        /*006a*/ 	.short	(.L_153 - .L_152)
.L_152:
        /*006c*/ 	.word	0x00000000
        /*0070*/ 	.short	0x0000
        /*0072*/ 	.short	0x0000
        /*0074*/ 	.byte	0x00, 0xf0, 0x11, 0x00


	//----- nvinfo : EIATTR_SPARSE_MMA_MASK
	.align		4
.L_153:
        /*0078*/ 	.byte	0x03, 0x50
        /*007a*/ 	.short	0x0000


	//----- nvinfo : EIATTR_MAXREG_COUNT
	.align		4
        /*007c*/ 	.byte	0x03, 0x1b
        /*007e*/ 	.short	0x00ff


	//----- nvinfo : EIATTR_MERCURY_ISA_VERSION
	.align		4
        /*0080*/ 	.byte	0x03, 0x5f
        /*0082*/ 	.short	0x0101


	//----- nvinfo : EIATTR_VRC_CTA_INIT_COUNT
	.align		4
        /*0084*/ 	.byte	0x02, 0x4a
	.zero		1
	.zero		1


	//----- nvinfo : EIATTR_EXIT_INSTR_OFFSETS
	.align		4
        /*0088*/ 	.byte	0x04, 0x1c
        /*008a*/ 	.short	(.L_155 - .L_154)


	//   ....[0]....
.L_154:
        /*008c*/ 	.word	0x00000070


	//   ....[1]....
        /*0090*/ 	.word	0x000003d0


	//   ....[2]....
        /*0094*/ 	.word	0x00000860


	//   ....[3]....
        /*0098*/ 	.word	0x00000f30


	//   ....[4]....
        /*009c*/ 	.word	0x00000fa0


	//----- nvinfo : EIATTR_CRS_STACK_SIZE
	.align		4
.L_155:
        /*00a0*/ 	.byte	0x04, 0x1e
        /*00a2*/ 	.short	(.L_157 - .L_156)
.L_156:
        /*00a4*/ 	.word	0x00000000


	//----- nvinfo : EIATTR_CBANK_PARAM_SIZE
	.align		4
.L_157:
        /*00a8*/ 	.byte	0x03, 0x19
        /*00aa*/ 	.short	0x0038


	//----- nvinfo : EIATTR_PARAM_CBANK
	.align		4
        /*00ac*/ 	.byte	0x04, 0x0a
        /*00ae*/ 	.short	(.L_159 - .L_158)
	.align		4
.L_158:
        /*00b0*/ 	.word	index@(.nv.constant0.project_rigid_bars)
        /*00b4*/ 	.short	0x0380
        /*00b6*/ 	.short	0x0038


	//----- nvinfo : EIATTR_SW_WAR
	.align		4
.L_159:
        /*00b8*/ 	.byte	0x04, 0x36
        /*00ba*/ 	.short	(.L_161 - .L_160)
.L_160:
        /*00bc*/ 	.word	0x00000008
.L_161:


//--------------------- .nv.info.rk4_final_update --------------------------
	.section	.nv.info.rk4_final_update,"",@"SHT_CUDA_INFO"
	.sectionflags	@""
	.align	4


	//----- nvinfo : EIATTR_CUDA_API_VERSION
	.align		4
        /*0000*/ 	.byte	0x04, 0x37
        /*0002*/ 	.short	(.L_163 - .L_162)
.L_162:
        /*0004*/ 	.word	0x00000082


	//----- nvinfo : EIATTR_KPARAM_INFO
	.align		4
.L_163:
        /*0008*/ 	.byte	0x04, 0x17
        /*000a*/ 	.short	(.L_165 - .L_164)
.L_164:
        /*000c*/ 	.word	0x00000000
        /*0010*/ 	.short	0x000c
        /*0012*/ 	.short	0x0060
        /*0014*/ 	.byte	0x00, 0xf5, 0x21, 0x00


	//----- nvinfo : EIATTR_KPARAM_INFO
	.align		4
.L_165:
        /*0018*/ 	.byte	0x04, 0x17
        /*001a*/ 	.short	(.L_167 - .L_166)
.L_166:
        /*001c*/ 	.word	0x00000000
        /*0020*/ 	.short	0x000b
        /*0022*/ 	.short	0x0058
        /*0024*/ 	.byte	0x00, 0xf5, 0x21, 0x00


	//----- nvinfo : EIATTR_KPARAM_INFO
	.align		4
.L_167:
        /*0028*/ 	.byte	0x04, 0x17
        /*002a*/ 	.short	(.L_169 - .L_168)
.L_168:
        /*002c*/ 	.word	0x00000000
        /*0030*/ 	.short	0x000a
        /*0032*/ 	.short	0x0050
        /*0034*/ 	.byte	0x00, 0xf5, 0x21, 0x00


	//----- nvinfo : EIATTR_KPARAM_INFO
	.align		4
.L_169:
        /*0038*/ 	.byte	0x04, 0x17
        /*003a*/ 	.short	(.L_171 - .L_170)
.L_170:
        /*003c*/ 	.word	0x00000000
        /*0040*/ 	.short	0x0009
        /*0042*/ 	.short	0x0048
        /*0044*/ 	.byte	0x00, 0xf5, 0x21, 0x00


	//----- nvinfo : EIATTR_KPARAM_INFO
	.align		4
.L_171:
        /*0048*/ 	.byte	0x04, 0x17
        /*004a*/ 	.short	(.L_173 - .L_172)
.L_172:
        /*004c*/ 	.word	0x00000000
        /*0050*/ 	.short	0x0008
        /*0052*/ 	.short	0x0040
        /*0054*/ 	.byte	0x00, 0xf5, 0x21, 0x00


	//----- nvinfo : EIATTR_KPARAM_INFO
	.align		4
.L_173:
        /*0058*/ 	.byte	0x04, 0x17
        /*005a*/ 	.short	(.L_175 - .L_174)
.L_174:
        /*005c*/ 	.word	0x00000000
        /*0060*/ 	.short	0x0007
        /*0062*/ 	.short	0x0038
        /*0064*/ 	.byte	0x00, 0xf5, 0x21, 0x00


	//----- nvinfo : EIATTR_KPARAM_INFO
	.align		4
.L_175:
        /*0068*/ 	.byte	0x04, 0x17
        /*006a*/ 	.short	(.L_177 - .L_176)
.L_176:
        /*006c*/ 	.word	0x00000000
        /*0070*/ 	.short	0x0006
        /*0072*/ 	.short	0x0030
        /*0074*/ 	.byte	0x00, 0xf5, 0x21, 0x00


	//----- nvinfo : EIATTR_KPARAM_INFO
	.align		4
.L_177:
        /*0078*/ 	.byte	0x04, 0x17
        /*007a*/ 	.short	(.L_179 - .L_178)
.L_178:
        /*007c*/ 	.word	0x00000000
        /*0080*/ 	.short	0x0005
        /*0082*/ 	.short	0x0028
        /*0084*/ 	.byte	0x00, 0xf5, 0x21, 0x00


	//----- nvinfo : EIATTR_KPARAM_INFO
	.align		4
.L_179:
        /*0088*/ 	.byte	0x04, 0x17
        /*008a*/ 	.short	(.L_181 - .L_180)
.L_180:
        /*008c*/ 	.word	0x00000000
        /*0090*/ 	.short	0x0004
        /*0092*/ 	.short	0x0020
        /*0094*/ 	.byte	0x00, 0xf5, 0x21, 0x00


	//----- nvinfo : EIATTR_KPARAM_INFO
	.align		4
.L_181:
        /*0098*/ 	.byte	0x04, 0x17
        /*009a*/ 	.short	(.L_183 - .L_182)
.L_182:
        /*009c*/ 	.word	0x00000000
        /*00a0*/ 	.short	0x0003
        /*00a2*/ 	.short	0x0018
        /*00a4*/ 	.byte	0x00, 0xf5, 0x21, 0x00


	//----- nvinfo : EIATTR_KPARAM_INFO
	.align		4
.L_183:
        /*00a8*/ 	.byte	0x04, 0x17
        /*00aa*/ 	.short	(.L_185 - .L_184)
.L_184:
        /*00ac*/ 	.word	0x00000000
        /*00b0*/ 	.short	0x0002
        /*00b2*/ 	.short	0x0010
        /*00b4*/ 	.byte	0x00, 0xf5, 0x21, 0x00


	//----- nvinfo : EIATTR_KPARAM_INFO
	.align		4
.L_185:
        /*00b8*/ 	.byte	0x04, 0x17
        /*00ba*/ 	.short	(.L_187 - .L_186)
.L_186:
        /*00bc*/ 	.word	0x00000000
        /*00c0*/ 	.short	0x0001
        /*00c2*/ 	.short	0x0008
        /*00c4*/ 	.byte	0x00, 0xf0, 0x21, 0x00


	//----- nvinfo : EIATTR_KPARAM_INFO
	.align		4
.L_187:
        /*00c8*/ 	.byte	0x04, 0x17
        /*00ca*/ 	.short	(.L_189 - .L_188)
.L_188:
        /*00cc*/ 	.word	0x00000000
        /*00d0*/ 	.short	0x0000
        /*00d2*/ 	.short	0x0000
        /*00d4*/ 	.byte	0x00, 0xf0, 0x11, 0x00


	//----- nvinfo : EIATTR_SPARSE_MMA_MASK
	.align		4
.L_189:
        /*00d8*/ 	.byte	0x03, 0x50
        /*00da*/ 	.short	0x0000


	//----- nvinfo : EIATTR_MAXREG_COUNT
	.align		4
        /*00dc*/ 	.byte	0x03, 0x1b
        /*00de*/ 	.short	0x00ff


	//----- nvinfo : EIATTR_MERCURY_ISA_VERSION
	.align		4
        /*00e0*/ 	.byte	0x03, 0x5f
        /*00e2*/ 	.short	0x0101


	//----- nvinfo : EIATTR_VRC_CTA_INIT_COUNT
	.align		4
        /*00e4*/ 	.byte	0x02, 0x4a
	.zero		1
	.zero		1


	//----- nvinfo : EIATTR_EXIT_INSTR_OFFSETS
	.align		4
        /*00e8*/ 	.byte	0x04, 0x1c
        /*00ea*/ 	.short	(.L_191 - .L_190)


	//   ....[0]....
.L_190:
        /*00ec*/ 	.word	0x00000070


	//   ....[1]....
        /*00f0*/ 	.word	0x000000e0


	//   ....[2]....
        /*00f4*/ 	.word	0x00000740


	//----- nvinfo : EIATTR_CRS_STACK_SIZE
	.align		4
.L_191:
        /*00f8*/ 	.byte	0x04, 0x1e
        /*00fa*/ 	.short	(.L_193 - .L_192)
.L_192:
        /*00fc*/ 	.word	0x00000000


	//----- nvinfo : EIATTR_CBANK_PARAM_SIZE
	.align		4
.L_193:
        /*0100*/ 	.byte	0x03, 0x19
        /*0102*/ 	.short	0x0068


	//----- nvinfo : EIATTR_PARAM_CBANK
	.align		4
        /*0104*/ 	.byte	0x04, 0x0a
        /*0106*/ 	.short	(.L_195 - .L_194)
	.align		4
.L_194:
        /*0108*/ 	.word	index@(.nv.constant0.rk4_final_update)
        /*010c*/ 	.short	0x0380
        /*010e*/ 	.short	0x0068


	//----- nvinfo : EIATTR_SW_WAR
	.align		4
.L_195:
        /*0110*/ 	.byte	0x04, 0x36
        /*0112*/ 	.short	(.L_197 - .L_196)
.L_196:
        /*0114*/ 	.word	0x00000008
.L_197:


//--------------------- .nv.info.rk4_step_integrate --------------------------
	.section	.nv.info.rk4_step_integrate,"",@"SHT_CUDA_INFO"
	.sectionflags	@""
	.align	4


	//----- nvinfo : EIATTR_CUDA_API_VERSION
	.align		4
        /*0000*/ 	.byte	0x04, 0x37
        /*0002*/ 	.short	(.L_199 - .L_198)
.L_198:
        /*0004*/ 	.word	0x00000082


	//----- nvinfo : EIATTR_KPARAM_INFO
	.align		4
.L_199:
        /*0008*/ 	.byte	0x04, 0x17
        /*000a*/ 	.short	(.L_201 - .L_200)
.L_200:
        /*000c*/ 	.word	0x00000000
        /*0010*/ 	.short	0x000b
        /*0012*/ 	.short	0x0058
        /*0014*/ 	.byte	0x00, 0xf0, 0x21, 0x00


	//----- nvinfo : EIATTR_KPARAM_INFO
	.align		4
.L_201:
        /*0018*/ 	.byte	0x04, 0x17
        /*001a*/ 	.short	(.L_203 - .L_202)
.L_202:
        /*001c*/ 	.word	0x00000000
        /*0020*/ 	.short	0x000a
        /*0022*/ 	.short	0x0050
        /*0024*/ 	.byte	0x00, 0xf5, 0x21, 0x00


	//----- nvinfo : EIATTR_KPARAM_INFO
	.align		4
.L_203:
        /*0028*/ 	.byte	0x04, 0x17
        /*002a*/ 	.short	(.L_205 - .L_204)
.L_204:
        /*002c*/ 	.word	0x00000000
        /*0030*/ 	.short	0x0009
        /*0032*/ 	.short	0x0048
        /*0034*/ 	.byte	0x00, 0xf5, 0x21, 0x00


	//----- nvinfo : EIATTR_KPARAM_INFO
	.align		4
.L_205:
        /*0038*/ 	.byte	0x04, 0x17
        /*003a*/ 	.short	(.L_207 - .L_206)
.L_206:
        /*003c*/ 	.word	0x00000000
        /*0040*/ 	.short	0x0008
        /*0042*/ 	.short	0x0040
        /*0044*/ 	.byte	0x00, 0xf5, 0x21, 0x00


	//----- nvinfo : EIATTR_KPARAM_INFO
	.align		4
.L_207:
        /*0048*/ 	.byte	0x04, 0x17
        /*004a*/ 	.short	(.L_209 - .L_208)
.L_208:
        /*004c*/ 	.word	0x00000000
        /*0050*/ 	.short	0x0007
        /*0052*/ 	.short	0x0038
        /*0054*/ 	.byte	0x00, 0xf5, 0x21, 0x00


	//----- nvinfo : EIATTR_KPARAM_INFO
	.align		4
.L_209:
        /*0058*/ 	.byte	0x04, 0x17
        /*005a*/ 	.short	(.L_211 - .L_210)
.L_210:
        /*005c*/ 	.word	0x00000000
        /*0060*/ 	.short	0x0006
        /*0062*/ 	.short	0x0030
        /*0064*/ 	.byte	0x00, 0xf5, 0x21, 0x00


	//----- nvinfo : EIATTR_KPARAM_INFO
	.align		4
.L_211:
        /*0068*/ 	.byte	0x04, 0x17
        /*006a*/ 	.short	(.L_213 - .L_212)
.L_212:
        /*006c*/ 	.word	0x00000000
        /*0070*/ 	.short	0x0005
        /*0072*/ 	.short	0x0028
        /*0074*/ 	.byte	0x00, 0xf5, 0x21, 0x00


	//----- nvinfo : EIATTR_KPARAM_INFO
	.align		4
.L_213:
        /*0078*/ 	.byte	0x04, 0x17
        /*007a*/ 	.short	(.L_215 - .L_214)
.L_214:
        /*007c*/ 	.word	0x00000000
        /*0080*/ 	.short	0x0004
        /*0082*/ 	.short	0x0020
        /*0084*/ 	.byte	0x00, 0xf5, 0x21, 0x00


	//----- nvinfo : EIATTR_KPARAM_INFO
	.align		4
.L_215:
        /*0088*/ 	.byte	0x04, 0x17
        /*008a*/ 	.short	(.L_217 - .L_216)
.L_216:
        /*008c*/ 	.word	0x00000000
        /*0090*/ 	.short	0x0003
        /*0092*/ 	.short	0x0018
        /*0094*/ 	.byte	0x00, 0xf5, 0x21, 0x00


	//----- nvinfo : EIATTR_KPARAM_INFO
	.align		4
.L_217:
        /*0098*/ 	.byte	0x04, 0x17
        /*009a*/ 	.short	(.L_219 - .L_218)
.L_218:
        /*009c*/ 	.word	0x00000000
        /*00a0*/ 	.short	0x0002
        /*00a2*/ 	.short	0x0010
        /*00a4*/ 	.byte	0x00, 0xf5, 0x21, 0x00


	//----- nvinfo : EIATTR_KPARAM_INFO
	.align		4
.L_219:
        /*00a8*/ 	.byte	0x04, 0x17
        /*00aa*/ 	.short	(.L_221 - .L_220)
.L_220:
        /*00ac*/ 	.word	0x00000000
        /*00b0*/ 	.short	0x0001
        /*00b2*/ 	.short	0x0008
        /*00b4*/ 	.byte	0x00, 0xf0, 0x21, 0x00


	//----- nvinfo : EIATTR_KPARAM_INFO
	.align		4
.L_221:
        /*00b8*/ 	.byte	0x04, 0x17
        /*00ba*/ 	.short	(.L_223 - .L_222)
.L_222:
        /*00bc*/ 	.word	0x00000000
        /*00c0*/ 	.short	0x0000
        /*00c2*/ 	.short	0x0000
        /*00c4*/ 	.byte	0x00, 0xf0, 0x11, 0x00


	//----- nvinfo : EIATTR_SPARSE_MMA_MASK
	.align		4
.L_223:
        /*00c8*/ 	.byte	0x03, 0x50
        /*00ca*/ 	.short	0x0000


	//----- nvinfo : EIATTR_MAXREG_COUNT
	.align		4
        /*00cc*/ 	.byte	0x03, 0x1b
        /*00ce*/ 	.short	0x00ff


	//----- nvinfo : EIATTR_MERCURY_ISA_VERSION
	.align		4
        /*00d0*/ 	.byte	0x03, 0x5f
        /*00d2*/ 	.short	0x0101


	//----- nvinfo : EIATTR_VRC_CTA_INIT_COUNT
	.align		4
        /*00d4*/ 	.byte	0x02, 0x4a
	.zero		1
	.zero		1


	//----- nvinfo : EIATTR_EXIT_INSTR_OFFSETS
	.align		4
        /*00d8*/ 	.byte	0x04, 0x1c
        /*00da*/ 	.short	(.L_225 - .L_224)


	//   ....[0]....
.L_224:
        /*00dc*/ 	.word	0x00000070


	//   ....[1]....
        /*00e0*/ 	.word	0x000002e0


	//   ....[2]....
        /*00e4*/ 	.word	0x000007d0


	//----- nvinfo : EIATTR_CRS_STACK_SIZE
	.align		4
.L_225:
        /*00e8*/ 	.byte	0x04, 0x1e
        /*00ea*/ 	.short	(.L_227 - .L_226)
.L_226:
        /*00ec*/ 	.word	0x00000000


	//----- nvinfo : EIATTR_CBANK_PARAM_SIZE
	.align		4
.L_227:
        /*00f0*/ 	.byte	0x03, 0x19
        /*00f2*/ 	.short	0x0060


	//----- nvinfo : EIATTR_PARAM_CBANK
	.align		4
        /*00f4*/ 	.byte	0x04, 0x0a
        /*00f6*/ 	.short	(.L_229 - .L_228)
	.align		4
.L_228:
        /*00f8*/ 	.word	index@(.nv.constant0.rk4_step_integrate)
        /*00fc*/ 	.short	0x0380
        /*00fe*/ 	.short	0x0060


	//----- nvinfo : EIATTR_SW_WAR
	.align		4
.L_229:
        /*0100*/ 	.byte	0x04, 0x36
        /*0102*/ 	.short	(.L_231 - .L_230)
.L_230:
        /*0104*/ 	.word	0x00000008
.L_231:


//--------------------- .nv.info.apply_global_forces --------------------------
	.section	.nv.info.apply_global_forces,"",@"SHT_CUDA_INFO"
	.sectionflags	@""
	.align	4


	//----- nvinfo : EIATTR_CUDA_API_VERSION
	.align		4
        /*0000*/ 	.byte	0x04, 0x37
        /*0002*/ 	.short	(.L_233 - .L_232)
.L_232:
        /*0004*/ 	.word	0x00000082


	//----- nvinfo : EIATTR_KPARAM_INFO
	.align		4
.L_233:
        /*0008*/ 	.byte	0x04, 0x17
        /*000a*/ 	.short	(.L_235 - .L_234)
.L_234:
        /*000c*/ 	.word	0x00000000
        /*0010*/ 	.short	0x0006
        /*0012*/ 	.short	0x0030
        /*0014*/ 	.byte	0x00, 0xf5, 0x21, 0x00


	//----- nvinfo : EIATTR_KPARAM_INFO
	.align		4
.L_235:
        /*0018*/ 	.byte	0x04, 0x17
        /*001a*/ 	.short	(.L_237 - .L_236)
.L_236:
        /*001c*/ 	.word	0x00000000
        /*0020*/ 	.short	0x0005
        /*0022*/ 	.short	0x0028
        /*0024*/ 	.byte	0x00, 0xf0, 0x21, 0x00


	//----- nvinfo : EIATTR_KPARAM_INFO
	.align		4
.L_237:
        /*0028*/ 	.byte	0x04, 0x17
        /*002a*/ 	.short	(.L_239 - .L_238)
.L_238:
        /*002c*/ 	.word	0x00000000
        /*0030*/ 	.short	0x0004
        /*0032*/ 	.short	0x0020
        /*0034*/ 	.byte	0x00, 0xf0, 0x21, 0x00


	//----- nvinfo : EIATTR_KPARAM_INFO
	.align		4
.L_239:
        /*0038*/ 	.byte	0x04, 0x17
        /*003a*/ 	.short	(.L_241 - .L_240)
.L_240:
        /*003c*/ 	.word	0x00000000
        /*0040*/ 	.short	0x0003
        /*0042*/ 	.short	0x0018
        /*0044*/ 	.byte	0x00, 0xf5, 0x21, 0x00


	//----- nvinfo : EIATTR_KPARAM_INFO
	.align		4
.L_241:
        /*0048*/ 	.byte	0x04, 0x17
        /*004a*/ 	.short	(.L_243 - .L_242)
.L_242:
        /*004c*/ 	.word	0x00000000
        /*0050*/ 	.short	0x0002
        /*0052*/ 	.short	0x0010
        /*0054*/ 	.byte	0x00, 0xf5, 0x21, 0x00


	//----- nvinfo : EIATTR_KPARAM_INFO
	.align		4
.L_243:
        /*0058*/ 	.byte	0x04, 0x17
        /*005a*/ 	.short	(.L_245 - .L_244)
.L_244:
        /*005c*/ 	.word	0x00000000
        /*0060*/ 	.short	0x0001
        /*0062*/ 	.short	0x0008
        /*0064*/ 	.byte	0x00, 0xf5, 0x21, 0x00


	//----- nvinfo : EIATTR_KPARAM_INFO
	.align		4
.L_245:
        /*0068*/ 	.byte	0x04, 0x17
        /*006a*/ 	.short	(.L_247 - .L_246)
.L_246:
        /*006c*/ 	.word	0x00000000
        /*0070*/ 	.short	0x0000
        /*0072*/ 	.short	0x0000
        /*0074*/ 	.byte	0x00, 0xf0, 0x11, 0x00


	//----- nvinfo : EIATTR_SPARSE_MMA_MASK
	.align		4
.L_247:
        /*0078*/ 	.byte	0x03, 0x50
        /*007a*/ 	.short	0x0000


	//----- nvinfo : EIATTR_MAXREG_COUNT
	.align		4
        /*007c*/ 	.byte	0x03, 0x1b
        /*007e*/ 	.short	0x00ff


	//----- nvinfo : EIATTR_MERCURY_ISA_VERSION
	.align		4
        /*0080*/ 	.byte	0x03, 0x5f
        /*0082*/ 	.short	0x0101


	//----- nvinfo : EIATTR_VRC_CTA_INIT_COUNT
	.align		4
        /*0084*/ 	.byte	0x02, 0x4a
	.zero		1
	.zero		1


	//----- nvinfo : EIATTR_EXIT_INSTR_OFFSETS
	.align		4
        /*0088*/ 	.byte	0x04, 0x1c
        /*008a*/ 	.short	(.L_249 - .L_248)


	//   ....[0]....
.L_248:
        /*008c*/ 	.word	0x00000070


	//   ....[1]....
        /*0090*/ 	.word	0x000000e0


	//   ....[2]....
        /*0094*/ 	.word	0x00000270


	//----- nvinfo : EIATTR_CBANK_PARAM_SIZE
	.align		4
.L_249:
        /*0098*/ 	.byte	0x03, 0x19
        /*009a*/ 	.short	0x0038


	//----- nvinfo : EIATTR_PARAM_CBANK
	.align		4
        /*009c*/ 	.byte	0x04, 0x0a
        /*009e*/ 	.short	(.L_251 - .L_250)
	.align		4
.L_250:
        /*00a0*/ 	.word	index@(.nv.constant0.apply_global_forces)
        /*00a4*/ 	.short	0x0380
        /*00a6*/ 	.short	0x0038


	//----- nvinfo : EIATTR_SW_WAR
	.align		4
.L_251:
        /*00a8*/ 	.byte	0x04, 0x36
        /*00aa*/ 	.short	(.L_253 - .L_252)
.L_252:
        /*00ac*/ 	.word	0x00000008
.L_253:


//--------------------- .nv.info.compute_hinge_forces --------------------------
	.section	.nv.info.compute_hinge_forces,"",@"SHT_CUDA_INFO"
	.sectionflags	@""
	.align	4


	//----- nvinfo : EIATTR_CUDA_API_VERSION
	.align		4
        /*0000*/ 	.byte	0x04, 0x37
        /*0002*/ 	.short	(.L_255 - .L_254)
.L_254:
        /*0004*/ 	.word	0x00000082


	//----- nvinfo : EIATTR_KPARAM_INFO
	.align		4
.L_255:
        /*0008*/ 	.byte	0x04, 0x17
        /*000a*/ 	.short	(.L_257 - .L_256)
.L_256:
        /*000c*/ 	.word	0x00000000
        /*0010*/ 	.short	0x0006
        /*0012*/ 	.short	0x0030
        /*0014*/ 	.byte	0x00, 0xf5, 0x21, 0x00


	//----- nvinfo : EIATTR_KPARAM_INFO
	.align		4
.L_257:
        /*0018*/ 	.byte	0x04, 0x17
        /*001a*/ 	.short	(.L_259 - .L_258)
.L_258:
        /*001c*/ 	.word	0x00000000
        /*0020*/ 	.short	0x0005
        /*0022*/ 	.short	0x0028
        /*0024*/ 	.byte	0x00, 0xf5, 0x21, 0x00


	//----- nvinfo : EIATTR_KPARAM_INFO
	.align		4
.L_259:
        /*0028*/ 	.byte	0x04, 0x17
        /*002a*/ 	.short	(.L_261 - .L_260)
.L_260:
        /*002c*/ 	.word	0x00000000
        /*0030*/ 	.short	0x0004
        /*0032*/ 	.short	0x0020
        /*0034*/ 	.byte	0x00, 0xf5, 0x21, 0x00


	//----- nvinfo : EIATTR_KPARAM_INFO
	.align		4
.L_261:
        /*0038*/ 	.byte	0x04, 0x17
        /*003a*/ 	.short	(.L_263 - .L_262)
.L_262:
        /*003c*/ 	.word	0x00000000
        /*0040*/ 	.short	0x0003
        /*0042*/ 	.short	0x0018
        /*0044*/ 	.byte	0x00, 0xf5, 0x21, 0x00


	//----- nvinfo : EIATTR_KPARAM_INFO
	.align		4
.L_263:
        /*0048*/ 	.byte	0x04, 0x17
        /*004a*/ 	.short	(.L_265 - .L_264)
.L_264:
        /*004c*/ 	.word	0x00000000
        /*0050*/ 	.short	0x0002
        /*0052*/ 	.short	0x0010
        /*0054*/ 	.byte	0x00, 0xf5, 0x21, 0x00


	//----- nvinfo : EIATTR_KPARAM_INFO
	.align		4
.L_265:
        /*0058*/ 	.byte	0x04, 0x17
        /*005a*/ 	.short	(.L_267 - .L_266)
.L_266:
        /*005c*/ 	.word	0x00000000
        /*0060*/ 	.short	0x0001
        /*0062*/ 	.short	0x0008
        /*0064*/ 	.byte	0x00, 0xf5, 0x21, 0x00


	//----- nvinfo : EIATTR_KPARAM_INFO
	.align		4
.L_267:
        /*0068*/ 	.byte	0x04, 0x17
        /*006a*/ 	.short	(.L_269 - .L_268)
.L_268:
        /*006c*/ 	.word	0x00000000
        /*0070*/ 	.short	0x0000
        /*0072*/ 	.short	0x0000
        /*0074*/ 	.byte	0x00, 0xf0, 0x11, 0x00


	//----- nvinfo : EIATTR_SPARSE_MMA_MASK
	.align		4
.L_269:
        /*0078*/ 	.byte	0x03, 0x50
        /*007a*/ 	.short	0x0000


	//----- nvinfo : EIATTR_MAXREG_COUNT
	.align		4
        /*007c*/ 	.byte	0x03, 0x1b
        /*007e*/ 	.short	0x00ff


	//----- nvinfo : EIATTR_MERCURY_ISA_VERSION
	.align		4
        /*0080*/ 	.byte	0x03, 0x5f
        /*0082*/ 	.short	0x0101


	//----- nvinfo : EIATTR_VRC_CTA_INIT_COUNT
	.align		4
        /*0084*/ 	.byte	0x02, 0x4a
	.zero		1
	.zero		1


	//----- nvinfo : EIATTR_EXIT_INSTR_OFFSETS
	.align		4
        /*0088*/ 	.byte	0x04, 0x1c
        /*008a*/ 	.short	(.L_271 - .L_270)


	//   ....[0]....
.L_270:
        /*008c*/ 	.word	0x00000070


	//   ....[1]....
        /*0090*/ 	.word	0x000008d0


	//   ....[2]....
        /*0094*/ 	.word	0x000022b0


	//   ....[3]....
        /*0098*/ 	.word	0x000023c0


	//----- nvinfo : EIATTR_CRS_STACK_SIZE
	.align		4
.L_271:
        /*009c*/ 	.byte	0x04, 0x1e
        /*009e*/ 	.short	(.L_273 - .L_272)
.L_272:
        /*00a0*/ 	.word	0x00000000


	//----- nvinfo : EIATTR_CBANK_PARAM_SIZE
	.align		4
.L_273:
        /*00a4*/ 	.byte	0x03, 0x19
        /*00a6*/ 	.short	0x0038


	//----- nvinfo : EIATTR_PARAM_CBANK
	.align		4
        /*00a8*/ 	.byte	0x04, 0x0a
        /*00aa*/ 	.short	(.L_275 - .L_274)
	.align		4
.L_274:
        /*00ac*/ 	.word	index@(.nv.constant0.compute_hinge_forces)
        /*00b0*/ 	.short	0x0380
        /*00b2*/ 	.short	0x0038


	//----- nvinfo : EIATTR_SW_WAR
	.align		4
.L_275:
        /*00b4*/ 	.byte	0x04, 0x36
        /*00b6*/ 	.short	(.L_277 - .L_276)
.L_276:
        /*00b8*/ 	.word	0x00000008
.L_277:


//--------------------- .nv.info.compute_bar_forces --------------------------
	.section	.nv.info.compute_bar_forces,"",@"SHT_CUDA_INFO"
	.sectionflags	@""
	.align	4


	//----- nvinfo : EIATTR_CUDA_API_VERSION
	.align		4
        /*0000*/ 	.byte	0x04, 0x37
        /*0002*/ 	.short	(.L_279 - .L_278)
.L_278:
        /*0004*/ 	.word	0x00000082


	//----- nvinfo : EIATTR_KPARAM_INFO
	.align		4
.L_279:
        /*0008*/ 	.byte	0x04, 0x17
        /*000a*/ 	.short	(.L_281 - .L_280)
.L_280:
        /*000c*/ 	.word	0x00000000
        /*0010*/ 	.short	0x0006
        /*0012*/ 	.short	0x0030
        /*0014*/ 	.byte	0x00, 0xf5, 0x21, 0x00


	//----- nvinfo : EIATTR_KPARAM_INFO
	.align		4
.L_281:
        /*0018*/ 	.byte	0x04, 0x17
        /*001a*/ 	.short	(.L_283 - .L_282)
.L_282:
        /*001c*/ 	.word	0x00000000
        /*0020*/ 	.short	0x0005
        /*0022*/ 	.short	0x0028
        /*0024*/ 	.byte	0x00, 0xf5, 0x21, 0x00


	//----- nvinfo : EIATTR_KPARAM_INFO
	.align		4
.L_283:
        /*0028*/ 	.byte	0x04, 0x17
        /*002a*/ 	.short	(.L_285 - .L_284)
.L_284:
        /*002c*/ 	.word	0x00000000
        /*0030*/ 	.short	0x0004
        /*0032*/ 	.short	0x0020
        /*0034*/ 	.byte	0x00, 0xf5, 0x21, 0x00


	//----- nvinfo : EIATTR_KPARAM_INFO
	.align		4
.L_285:
        /*0038*/ 	.byte	0x04, 0x17
        /*003a*/ 	.short	(.L_287 - .L_286)
.L_286:
        /*003c*/ 	.word	0x00000000
        /*0040*/ 	.short	0x0003
        /*0042*/ 	.short	0x0018
        /*0044*/ 	.byte	0x00, 0xf5, 0x21, 0x00


	//----- nvinfo : EIATTR_KPARAM_INFO
	.align		4
.L_287:
        /*0048*/ 	.byte	0x04, 0x17
        /*004a*/ 	.short	(.L_289 - .L_288)
.L_288:
        /*004c*/ 	.word	0x00000000
        /*0050*/ 	.short	0x0002
        /*0052*/ 	.short	0x0010
        /*0054*/ 	.byte	0x00, 0xf5, 0x21, 0x00


	//----- nvinfo : EIATTR_KPARAM_INFO
	.align		4
.L_289:
        /*0058*/ 	.byte	0x04, 0x17
        /*005a*/ 	.short	(.L_291 - .L_290)
.L_290:
        /*005c*/ 	.word	0x00000000
        /*0060*/ 	.short	0x0001
        /*0062*/ 	.short	0x0008
        /*0064*/ 	.byte	0x00, 0xf5, 0x21, 0x00


	//----- nvinfo : EIATTR_KPARAM_INFO
	.align		4
.L_291:
        /*0068*/ 	.byte	0x04, 0x17
        /*006a*/ 	.short	(.L_293 - .L_292)
.L_292:
        /*006c*/ 	.word	0x00000000
        /*0070*/ 	.short	0x0000
        /*0072*/ 	.short	0x0000
        /*0074*/ 	.byte	0x00, 0xf0, 0x11, 0x00


	//----- nvinfo : EIATTR_SPARSE_MMA_MASK
	.align		4
.L_293:
        /*0078*/ 	.byte	0x03, 0x50
        /*007a*/ 	.short	0x0000


	//----- nvinfo : EIATTR_MAXREG_COUNT
	.align		4
        /*007c*/ 	.byte	0x03, 0x1b
        /*007e*/ 	.short	0x00ff


	//----- nvinfo : EIATTR_MERCURY_ISA_VERSION
	.align		4
        /*0080*/ 	.byte	0x03, 0x5f
        /*0082*/ 	.short	0x0101


	//----- nvinfo : EIATTR_VRC_CTA_INIT_COUNT
	.align		4
        /*0084*/ 	.byte	0x02, 0x4a
	.zero		1
	.zero		1


	//----- nvinfo : EIATTR_EXIT_INSTR_OFFSETS
	.align		4
        /*0088*/ 	.byte	0x04, 0x1c
        /*008a*/ 	.short	(.L_295 - .L_294)


	//   ....[0]....
.L_294:
        /*008c*/ 	.word	0x00000070


	//   ....[1]....
        /*0090*/ 	.word	0x00000110


	//   ....[2]....
        /*0094*/ 	.word	0x00000bb0


	//   ....[3]....
        /*0098*/ 	.word	0x00000c40


	//----- nvinfo : EIATTR_CRS_STACK_SIZE
	.align		4
.L_295:
        /*009c*/ 	.byte	0x04, 0x1e
        /*009e*/ 	.short	(.L_297 - .L_296)
.L_296:
        /*00a0*/ 	.word	0x00000000


	//----- nvinfo : EIATTR_CBANK_PARAM_SIZE
	.align		4
.L_297:
        /*00a4*/ 	.byte	0x03, 0x19
        /*00a6*/ 	.short	0x0038


	//----- nvinfo : EIATTR_PARAM_CBANK
	.align		4
        /*00a8*/ 	.byte	0x04, 0x0a
        /*00aa*/ 	.short	(.L_299 - .L_298)
	.align		4
.L_298:
        /*00ac*/ 	.word	index@(.nv.constant0.compute_bar_forces)
        /*00b0*/ 	.short	0x0380
        /*00b2*/ 	.short	0x0038


	//----- nvinfo : EIATTR_SW_WAR
	.align		4
.L_299:
        /*00b4*/ 	.byte	0x04, 0x36
        /*00b6*/ 	.short	(.L_301 - .L_300)
.L_300:
        /*00b8*/ 	.word	0x00000008
.L_301:


//--------------------- .nv.info.apply_position_actuation --------------------------
	.section	.nv.info.apply_position_actuation,"",@"SHT_CUDA_INFO"
	.sectionflags	@""
	.align	4


	//----- nvinfo : EIATTR_CUDA_API_VERSION
	.align		4
        /*0000*/ 	.byte	0x04, 0x37
        /*0002*/ 	.short	(.L_303 - .L_302)
.L_302:
        /*0004*/ 	.word	0x00000082


	//----- nvinfo : EIATTR_KPARAM_INFO
	.align		4
.L_303:
        /*0008*/ 	.byte	0x04, 0x17
        /*000a*/ 	.short	(.L_305 - .L_304)
.L_304:
        /*000c*/ 	.word	0x00000000
        /*0010*/ 	.short	0x0005
        /*0012*/ 	.short	0x0028
        /*0014*/ 	.byte	0x00, 0xf0, 0x21, 0x00


	//----- nvinfo : EIATTR_KPARAM_INFO
	.align		4
.L_305:
        /*0018*/ 	.byte	0x04, 0x17
        /*001a*/ 	.short	(.L_307 - .L_306)
.L_306:
        /*001c*/ 	.word	0x00000000
        /*0020*/ 	.short	0x0004
        /*0022*/ 	.short	0x0020
        /*0024*/ 	.byte	0x00, 0xf5, 0x21, 0x00


	//----- nvinfo : EIATTR_KPARAM_INFO
	.align		4
.L_307:
        /*0028*/ 	.byte	0x04, 0x17
        /*002a*/ 	.short	(.L_309 - .L_308)
.L_308:
        /*002c*/ 	.word	0x00000000
        /*0030*/ 	.short	0x0003
        /*0032*/ 	.short	0x0018
        /*0034*/ 	.byte	0x00, 0xf5, 0x21, 0x00


	//----- nvinfo : EIATTR_KPARAM_INFO
	.align		4
.L_309:
        /*0038*/ 	.byte	0x04, 0x17
        /*003a*/ 	.short	(.L_311 - .L_310)
.L_310:
        /*003c*/ 	.word	0x00000000
        /*0040*/ 	.short	0x0002
        /*0042*/ 	.short	0x0010
        /*0044*/ 	.byte	0x00, 0xf5, 0x21, 0x00


	//----- nvinfo : EIATTR_KPARAM_INFO
	.align		4
.L_311:
        /*0048*/ 	.byte	0x04, 0x17
        /*004a*/ 	.short	(.L_313 - .L_312)
.L_312:
        /*004c*/ 	.word	0x00000000
        /*0050*/ 	.short	0x0001
        /*0052*/ 	.short	0x0008
        /*0054*/ 	.byte	0x00, 0xf5, 0x21, 0x00


	//----- nvinfo : EIATTR_KPARAM_INFO
	.align		4
.L_313:
        /*0058*/ 	.byte	0x04, 0x17
        /*005a*/ 	.short	(.L_315 - .L_314)
.L_314:
        /*005c*/ 	.word	0x00000000
        /*0060*/ 	.short	0x0000
        /*0062*/ 	.short	0x0000
        /*0064*/ 	.byte	0x00, 0xf0, 0x11, 0x00


	//----- nvinfo : EIATTR_SPARSE_MMA_MASK
	.align		4
.L_315:
        /*0068*/ 	.byte	0x03, 0x50
        /*006a*/ 	.short	0x0000


	//----- nvinfo : EIATTR_MAXREG_COUNT
	.align		4
        /*006c*/ 	.byte	0x03, 0x1b
        /*006e*/ 	.short	0x00ff


	//----- nvinfo : EIATTR_MERCURY_ISA_VERSION
	.align		4
        /*0070*/ 	.byte	0x03, 0x5f
        /*0072*/ 	.short	0x0101


	//----- nvinfo : EIATTR_VRC_CTA_INIT_COUNT
	.align		4
        /*0074*/ 	.byte	0x02, 0x4a
	.zero		1
	.zero		1


	//----- nvinfo : EIATTR_EXIT_INSTR_OFFSETS
	.align		4
        /*0078*/ 	.byte	0x04, 0x1c
        /*007a*/ 	.short	(.L_317 - .L_316)


	//   ....[0]....
.L_316:
        /*007c*/ 	.word	0x00000070


	//   ....[1]....
        /*0080*/ 	.word	0x000001f0


	//   ....[2]....
        /*0084*/ 	.word	0x000006f0


	//----- nvinfo : EIATTR_CRS_STACK_SIZE
	.align		4
.L_317:
        /*0088*/ 	.byte	0x04, 0x1e
        /*008a*/ 	.short	(.L_319 - .L_318)
.L_318:
        /*008c*/ 	.word	0x00000000


	//----- nvinfo : EIATTR_CBANK_PARAM_SIZE
	.align		4
.L_319:
        /*0090*/ 	.byte	0x03, 0x19
        /*0092*/ 	.short	0x0030


	//----- nvinfo : EIATTR_PARAM_CBANK
	.align		4
        /*0094*/ 	.byte	0x04, 0x0a
        /*0096*/ 	.short	(.L_321 - .L_320)
	.align		4
.L_320:
        /*0098*/ 	.word	index@(.nv.constant0.apply_position_actuation)
        /*009c*/ 	.short	0x0380
        /*009e*/ 	.short	0x0030


	//----- nvinfo : EIATTR_SW_WAR
	.align		4
.L_321:
        /*00a0*/ 	.byte	0x04, 0x36
        /*00a2*/ 	.short	(.L_323 - .L_322)
.L_322:
        /*00a4*/ 	.word	0x00000008
.L_323:


//--------------------- .nv.info.zero_forces      --------------------------
	.section	.nv.info.zero_forces,"",@"SHT_CUDA_INFO"
	.sectionflags	@""
	.align	4


	//----- nvinfo : EIATTR_CUDA_API_VERSION
	.align		4
        /*0000*/ 	.byte	0x04, 0x37
        /*0002*/ 	.short	(.L_325 - .L_324)
.L_324:
        /*0004*/ 	.word	0x00000082


	//----- nvinfo : EIATTR_KPARAM_INFO
	.align		4
.L_325:
        /*0008*/ 	.byte	0x04, 0x17
        /*000a*/ 	.short	(.L_327 - .L_326)
.L_326:
        /*000c*/ 	.word	0x00000000
        /*0010*/ 	.short	0x0001
        /*0012*/ 	.short	0x0008
        /*0014*/ 	.byte	0x00, 0xf5, 0x21, 0x00


	//----- nvinfo : EIATTR_KPARAM_INFO
	.align		4
.L_327:
        /*0018*/ 	.byte	0x04, 0x17
        /*001a*/ 	.short	(.L_329 - .L_328)
.L_328:
        /*001c*/ 	.word	0x00000000
        /*0020*/ 	.short	0x0000
        /*0022*/ 	.short	0x0000
        /*0024*/ 	.byte	0x00, 0xf0, 0x11, 0x00


	//----- nvinfo : EIATTR_SPARSE_MMA_MASK
	.align		4
.L_329:
        /*0028*/ 	.byte	0x03, 0x50
        /*002a*/ 	.short	0x0000


	//----- nvinfo : EIATTR_MAXREG_COUNT
	.align		4
        /*002c*/ 	.byte	0x03, 0x1b
        /*002e*/ 	.short	0x00ff


	//----- nvinfo : EIATTR_MERCURY_ISA_VERSION
	.align		4
        /*0030*/ 	.byte	0x03, 0x5f
        /*0032*/ 	.short	0x0101


	//----- nvinfo : EIATTR_VRC_CTA_INIT_COUNT
	.align		4
        /*0034*/ 	.byte	0x02, 0x4a
	.zero		1
	.zero		1


	//----- nvinfo : EIATTR_EXIT_INSTR_OFFSETS
	.align		4
        /*0038*/ 	.byte	0x04, 0x1c
        /*003a*/ 	.short	(.L_331 - .L_330)


	//   ....[0]....
.L_330:
        /*003c*/ 	.word	0x00000070


	//   ....[1]....
        /*0040*/ 	.word	0x000000f0


	//----- nvinfo : EIATTR_CBANK_PARAM_SIZE
	.align		4
.L_331:
        /*0044*/ 	.byte	0x03, 0x19
        /*0046*/ 	.short	0x0010


	//----- nvinfo : EIATTR_PARAM_CBANK
	.align		4
        /*0048*/ 	.byte	0x04, 0x0a
        /*004a*/ 	.short	(.L_333 - .L_332)
	.align		4
.L_332:
        /*004c*/ 	.word	index@(.nv.constant0.zero_forces)
        /*0050*/ 	.short	0x0380
        /*0052*/ 	.short	0x0010


	//----- nvinfo : EIATTR_SW_WAR
	.align		4
.L_333:
        /*0054*/ 	.byte	0x04, 0x36
        /*0056*/ 	.short	(.L_335 - .L_334)
.L_334:
        /*0058*/ 	.word	0x00000008
.L_335:


//--------------------- .nv.callgraph             --------------------------
	.section	.nv.callgraph,"",@"SHT_CUDA_CALLGRAPH"
	.align	4
	.sectionentsize	8
	.align		4
        /*0000*/ 	.word	0x00000000
	.align		4
        /*0004*/ 	.word	0xffffffff
	.align		4
        /*0008*/ 	.word	0x00000000
	.align		4
        /*000c*/ 	.word	0xfffffffe
	.align		4
        /*0010*/ 	.word	0x00000000
	.align		4
        /*0014*/ 	.word	0xfffffffd
	.align		4
        /*0018*/ 	.word	0x00000000
	.align		4
        /*001c*/ 	.word	0xfffffffc


//--------------------- .text.project_rigid_hinges --------------------------
	.section	.text.project_rigid_hinges,"ax",@progbits
	.align	128
        .global         project_rigid_hinges
        .type           project_rigid_hinges,@function
        .size           project_rigid_hinges,(.L_x_215 - project_rigid_hinges)
        .other          project_rigid_hinges,@"STO_CUDA_ENTRY STV_DEFAULT"
project_rigid_hinges:
.text.project_rigid_hinges:
[----:B------:R-:W-:Y:S01]  /*0000*/  LDC R1, c[0x0][0x37c] ;  /* 0x0000df00ff017b82 */ /* 0x000fe20000000800 */
[----:B------:R-:W0:Y:S07]  /*0010*/  S2R R3, SR_TID.X ;  /* 0x0000000000037919 */ /* 0x000e2e0000002100 */
[----:B------:R-:W0:Y:S01]  /*0020*/  S2UR UR4, SR_CTAID.X ;  /* 0x00000000000479c3 */ /* 0x000e220000002500 */
[----:B------:R-:W1:Y:S07]  /*0030*/  LDCU UR5, c[0x0][0x380] ;  /* 0x00007000ff0577ac */ /* 0x000e6e0008000800 */
[----:B------:R-:W0:Y:S02]  /*0040*/  LDC R32, c[0x0][0x360] ;  /* 0x0000d800ff207b82 */ /* 0x000e240000000800 */
[----:B0-----:R-:W-:-:S05]  /*0050*/  IMAD R32, R32, UR4, R3 ;  /* 0x0000000420207c24 */ /* 0x001fca000f8e0203 */
[----:B-1----:R-:W-:-:S13]  /*0060*/  ISETP.GE.AND P0, PT, R32, UR5, PT ;  /* 0x0000000520007c0c */ /* 0x002fda000bf06270 */
[----:B------:R-:W-:Y:S05]  /*0070*/  @P0 EXIT ;  /* 0x000000000000094d */ /* 0x000fea0003800000 */
[----:B------:R-:W0:Y:S01]  /*0080*/  LDC.64 R2, c[0x0][0x388] ;  /* 0x0000e200ff027b82 */ /* 0x000e220000000a00 */
[----:B------:R-:W1:Y:S01]  /*0090*/  LDCU.64 UR4, c[0x0][0x358] ;  /* 0x00006b00ff0477ac */ /* 0x000e620008000a00 */
[----:B------:R-:W-:-:S06]  /*00a0*/  IMAD.SHL.U32 R5, R32, 0x4, RZ ;  /* 0x0000000420057824 */ /* 0x000fcc00078e00ff */
[----:B------:R-:W2:Y:S01]  /*00b0*/  LDC.64 R34, c[0x0][0x3a8] ;  /* 0x0000ea00ff227b82 */ /* 0x000ea20000000a00 */
[----:B------:R-:W-:Y:S01]  /*00c0*/  UMOV UR6, 0x812dea11 ;  /* 0x812dea1100067882 */ /* 0x000fe20000000000 */
[----:B------:R-:W-:Y:S01]  /*00d0*/  UMOV UR7, 0x3d719799 ;  /* 0x3d71979900077882 */ /* 0x000fe20000000000 */
[----:B------:R-:W-:Y:S02]  /*00e0*/  IMAD.MOV.U32 R28, RZ, RZ, 0x0 ;  /* 0x00000000ff1c7424 */ /* 0x000fe400078e00ff */
[----:B------:R-:W-:-:S03]  /*00f0*/  IMAD.MOV.U32 R29, RZ, RZ, 0x3fd80000 ;  /* 0x3fd80000ff1d7424 */ /* 0x000fc600078e00ff */
[----:B------:R-:W3:Y:S01]  /*0100*/  LDC.64 R40, c[0x0][0x390] ;  /* 0x0000e400ff287b82 */ /* 0x000ee20000000a00 */
[----:B0-----:R-:W-:-:S05]  /*0110*/  IMAD.WIDE R2, R5, 0x4, R2 ;  /* 0x0000000405027825 */ /* 0x001fca00078e0202 */
[----:B-1----:R-:W4:Y:S04]  /*0120*/  LDG.E R4, desc[UR4][R2.64+0x8] ;  /* 0x0000080402047981 */ /* 0x002f28000c1e1900 */
[----:B------:R-:W5:Y:S04]  /*0130*/  LDG.E R44, desc[UR4][R2.64] ;  /* 0x00000004022c7981 */ /* 0x000f68000c1e1900 */
[----:B------:R-:W3:Y:S04]  /*0140*/  LDG.E R5, desc[UR4][R2.64+0x4] ;  /* 0x0000040402057981 */ /* 0x000ee8000c1e1900 */
[----:B------:R-:W3:Y:S01]  /*0150*/  LDG.E R0, desc[UR4][R2.64+0xc] ;  /* 0x00000c0402007981 */ /* 0x000ee2000c1e1900 */
[----:B----4-:R-:W-:-:S02]  /*0160*/  IMAD R7, R4, 0x3, RZ ;  /* 0x0000000304077824 */ /* 0x010fc400078e02ff */
[----:B-----5:R-:W-:Y:S02]  /*0170*/  IMAD R39, R44, 0x3, RZ ;  /* 0x000000032c277824 */ /* 0x020fe400078e02ff */
[----:B--2---:R-:W-:-:S04]  /*0180*/  IMAD.WIDE R6, R7, 0x8, R34 ;  /* 0x0000000807067825 */ /* 0x004fc800078e0222 */
[----:B---3--:R-:W-:Y:S01]  /*0190*/  IMAD R37, R5, 0x3, RZ ;  /* 0x0000000305257824 */ /* 0x008fe200078e02ff */
[----:B------:R-:W2:Y:S01]  /*01a0*/  LDG.E.64 R58, desc[UR4][R6.64] ;  /* 0x00000004063a7981 */ /* 0x000ea2000c1e1b00 */
[----:B------:R-:W-:-:S03]  /*01b0*/  IMAD.WIDE R38, R39, 0x8, R34 ;  /* 0x0000000827267825 */ /* 0x000fc600078e0222 */
[----:B------:R-:W3:Y:S01]  /*01c0*/  LDG.E.64 R18, desc[UR4][R6.64+0x10] ;  /* 0x0000100406127981 */ /* 0x000ee2000c1e1b00 */
[----:B------:R-:W-:-:S03]  /*01d0*/  IMAD.WIDE R36, R37, 0x8, R34 ;  /* 0x0000000825247825 */ /* 0x000fc600078e0222 */
[----:B------:R-:W2:Y:S04]  /*01e0*/  LDG.E.64 R52, desc[UR4][R38.64] ;  /* 0x0000000426347981 */ /* 0x000ea8000c1e1b00 */
[----:B------:R-:W4:Y:S04]  /*01f0*/  LDG.E.64 R54, desc[UR4][R38.64+0x10] ;  /* 0x0000100426367981 */ /* 0x000f28000c1e1b00 */
[----:B------:R-:W4:Y:S04]  /*0200*/  LDG.E.64 R14, desc[UR4][R36.64+0x10] ;  /* 0x00001004240e7981 */ /* 0x000f28000c1e1b00 */
[----:B------:R-:W5:Y:S04]  /*0210*/  LDG.E.64 R48, desc[UR4][R36.64] ;  /* 0x0000000424307981 */ /* 0x000f68000c1e1b00 */
[----:B------:R-:W5:Y:S04]  /*0220*/  LDG.E.64 R56, desc[UR4][R38.64+0x8] ;  /* 0x0000080426387981 */ /* 0x000f68000c1e1b00 */
[----:B------:R-:W5:Y:S04]  /*0230*/  LDG.E.64 R46, desc[UR4][R36.64+0x8] ;  /* 0x00000804242e7981 */ /* 0x000f68000c1e1b00 */
[----:B------:R-:W5:Y:S01]  /*0240*/  LDG.E.64 R2, desc[UR4][R6.64+0x8] ;  /* 0x0000080406027981 */ /* 0x000f62000c1e1b00 */
[----:B------:R-:W-:-:S04]  /*0250*/  IMAD R9, R0, 0x3, RZ ;  /* 0x0000000300097824 */ /* 0x000fc800078e02ff */
[----:B------:R-:W-:-:S05]  /*0260*/  IMAD.WIDE R34, R9, 0x8, R34 ;  /* 0x0000000809227825 */ /* 0x000fca00078e0222 */
[----:B------:R-:W5:Y:S04]  /*0270*/  LDG.E.64 R16, desc[UR4][R34.64] ;  /* 0x0000000422107981 */ /* 0x000f68000c1e1b00 */
[----:B------:R-:W5:Y:S04]  /*0280*/  LDG.E.64 R10, desc[UR4][R34.64+0x8] ;  /* 0x00000804220a7981 */ /* 0x000f68000c1e1b00 */
[----:B------:R-:W5:Y:S01]  /*0290*/  LDG.E.64 R8, desc[UR4][R34.64+0x10] ;  /* 0x0000100422087981 */ /* 0x000f62000c1e1b00 */
[----:B------:R-:W-:Y:S01]  /*02a0*/  BSSY.RECONVERGENT B0, `(.L_x_0) ;  /* 0x0000031000007945 */ /* 0x000fe20003800200 */
[----:B------:R-:W-:Y:S01]  /*02b0*/  IMAD.WIDE R32, R32, 0x8, R40 ;  /* 0x0000000820207825 */ /* 0x000fe200078e0228 */
[----:B--2---:R-:W-:-:S02]  /*02c0*/  DADD R58, -R52, R58 ;  /* 0x00000000343a7229 */ /* 0x004fc4000000013a */
[C---:B----4-:R-:W-:Y:S02]  /*02d0*/  DADD R12, -R54.reuse, R14 ;  /* 0x00000000360c7229 */ /* 0x050fe4000000010e */
[----:B---3--:R-:W-:Y:S02]  /*02e0*/  DADD R54, -R54, R18 ;  /* 0x0000000036367229 */ /* 0x008fe40000000112 */
[----:B-----5:R-:W-:-:S04]  /*02f0*/  DADD R52, -R52, R48 ;  /* 0x0000000034347229 */ /* 0x020fc80000000130 */
[----:B------:R-:W-:Y:S02]  /*0300*/  DMUL R26, R58, R12 ;  /* 0x0000000c3a1a7228 */ /* 0x000fe40000000000 */
[C---:B------:R-:W-:Y:S02]  /*0310*/  DADD R50, -R56.reuse, R46 ;  /* 0x0000000038327229 */ /* 0x040fe4000000012e */
[----:B------:R-:W-:-:S04]  /*0320*/  DADD R56, -R56, R2 ;  /* 0x0000000038387229 */ /* 0x000fc80000000102 */
[C---:B------:R-:W-:Y:S02]  /*0330*/  DFMA R26, R54.reuse, R52, -R26 ;  /* 0x00000034361a722b */ /* 0x040fe4000000081a */
[----:B------:R-:W-:Y:S02]  /*0340*/  DMUL R60, R54, R50 ;  /* 0x00000032363c7228 */ /* 0x000fe40000000000 */
[----:B------:R-:W-:-:S04]  /*0350*/  DMUL R24, R56, R52 ;  /* 0x0000003438187228 */ /* 0x000fc80000000000 */
[----:B------:R-:W-:Y:S02]  /*0360*/  DMUL R2, R26, R26 ;  /* 0x0000001a1a027228 */ /* 0x000fe40000000000 */
[----:B------:R-:W-:Y:S02]  /*0370*/  DFMA R60, R56, R12, -R60 ;  /* 0x0000000c383c722b */ /* 0x000fe4000000083c */
[----:B------:R-:W-:-:S06]  /*0380*/  DFMA R24, R58, R50, -R24 ;  /* 0x000000323a18722b */ /* 0x000fcc0000000818 */
[----:B------:R-:W-:-:S08]  /*0390*/  DFMA R2, R60, R60, R2 ;  /* 0x0000003c3c02722b */ /* 0x000fd00000000002 */
[----:B------:R-:W-:-:S08]  /*03a0*/  DFMA R2, R24, R24, R2 ;  /* 0x000000181802722b */ /* 0x000fd00000000002 */
[----:B------:R-:W-:-:S06]  /*03b0*/  DADD R6, R2, UR6 ;  /* 0x0000000602067e29 */ /* 0x000fcc0008000000 */
[----:B------:R-:W0:Y:S04]  /*03c0*/  MUFU.RSQ64H R3, R7 ;  /* 0x0000000700037308 */ /* 0x000e280000001c00 */
[----:B------:R-:W-:-:S06]  /*03d0*/  VIADD R2, R7, 0xfcb00000 ;  /* 0xfcb0000007027836 */ /* 0x000fcc0000000000 */
[----:B0-----:R-:W-:-:S08]  /*03e0*/  DMUL R18, R2, R2 ;  /* 0x0000000202127228 */ /* 0x001fd00000000000 */
[----:B------:R-:W-:-:S08]  /*03f0*/  DFMA R18, R6, -R18, 1 ;  /* 0x3ff000000612742b */ /* 0x000fd00000000812 */
[----:B------:R-:W-:Y:S02]  /*0400*/  DFMA R28, R18, R28, 0.5 ;  /* 0x3fe00000121c742b */ /* 0x000fe4000000001c */
[----:B------:R-:W-:-:S08]  /*0410*/  DMUL R18, R2, R18 ;  /* 0x0000001202127228 */ /* 0x000fd00000000000 */
[----:B------:R-:W-:Y:S02]  /*0420*/  DFMA R28, R28, R18, R2 ;  /* 0x000000121c1c722b */ /* 0x000fe40000000002 */
[----:B------:R-:W-:Y:S02]  /*0430*/  DADD R48, R48, -R16 ;  /* 0x0000000030307229 */ /* 0x000fe40000000810 */
[----:B------:R-:W-:Y:S02]  /*0440*/  DADD R46, R46, -R10 ;  /* 0x000000002e2e7229 */ /* 0x000fe4000000080a */
[----:B------:R-:W-:Y:S02]  /*0450*/  DADD R14, R14, -R8 ;  /* 0x000000000e0e7229 */ /* 0x000fe40000000808 */
[----:B------:R-:W-:Y:S01]  /*0460*/  DMUL R30, R6, R28 ;  /* 0x0000001c061e7228 */ /* 0x000fe20000000000 */
[----:B------:R-:W-:Y:S01]  /*0470*/  ISETP.GE.U32.AND P0, PT, R2, 0x7ca00000, PT ;  /* 0x7ca000000200780c */ /* 0x000fe20003f06070 */
[----:B------:R-:W-:-:S02]  /*0480*/  DMUL R18, R50, R48 ;  /* 0x0000003032127228 */ /* 0x000fc40000000000 */
[----:B------:R-:W-:Y:S02]  /*0490*/  DMUL R22, R12, R46 ;  /* 0x0000002e0c167228 */ /* 0x000fe40000000000 */
[----:B------:R-:W-:Y:S02]  /*04a0*/  DMUL R20, R52, R14 ;  /* 0x0000000e34147228 */ /* 0x000fe40000000000 */
[----:B------:R-:W-:Y:S01]  /*04b0*/  DFMA R10, R30, -R30, R6 ;  /* 0x8000001e1e0a722b */ /* 0x000fe20000000006 */
[----:B------:R-:W-:Y:S02]  /*04c0*/  VIADD R9, R29, 0xfff00000 ;  /* 0xfff000001d097836 */ /* 0x000fe40000000000 */
[----:B------:R-:W-:Y:S01]  /*04d0*/  IMAD.MOV.U32 R8, RZ, RZ, R28 ;  /* 0x000000ffff087224 */ /* 0x000fe200078e001c */
[----:B------:R-:W-:Y:S02]  /*04e0*/  DFMA R18, R52, R46, -R18 ;  /* 0x0000002e3412722b */ /* 0x000fe40000000812 */
[----:B------:R-:W-:-:S02]  /*04f0*/  DFMA R22, R50, R14, -R22 ;  /* 0x0000000e3216722b */ /* 0x000fc40000000816 */
[----:B------:R-:W-:Y:S02]  /*0500*/  DFMA R20, R12, R48, -R20 ;  /* 0x000000300c14722b */ /* 0x000fe40000000814 */
[----:B------:R-:W-:Y:S01]  /*0510*/  DFMA R16, R10, R8, R30 ;  /* 0x000000080a10722b */ /* 0x000fe2000000001e */
[----:B------:R-:W-:Y:S10]  /*0520*/  @!P0 BRA `(.L_x_1) ;  /* 0x0000000000208947 */ /* 0x000ff40003800000 */
[----:B------:R-:W-:Y:S01]  /*0530*/  MOV R40, R6 ;  /* 0x0000000600287202 */ /* 0x000fe20000000f00 */
[----:B------:R-:W-:Y:S01]  /*0540*/  IMAD.MOV.U32 R8, RZ, RZ, R30 ;  /* 0x000000ffff087224 */ /* 0x000fe200078e001e */
[----:B------:R-:W-:Y:S01]  /*0550*/  MOV R6, 0x590 ;  /* 0x0000059000067802 */ /* 0x000fe20000000f00 */
[----:B------:R-:W-:Y:S02]  /*0560*/  IMAD.MOV.U32 R29, RZ, RZ, R31 ;  /* 0x000000ffff1d7224 */ /* 0x000fe400078e001f */
[----:B------:R-:W-:-:S07]  /*0570*/  IMAD.MOV.U32 R42, RZ, RZ, R2 ;  /* 0x000000ffff2a7224 */ /* 0x000fce00078e0002 */
[----:B------:R-:W-:Y:S05]  /*0580*/  CALL.REL.NOINC `($__internal_2_$__cuda_sm20_dsqrt_rn_f64_mediumpath_v1) ;  /* 0x0000003000d87944 */ /* 0x000fea0003c00000 */
[----:B------:R-:W-:Y:S02]  /*0590*/  IMAD.MOV.U32 R16, RZ, RZ, R8 ;  /* 0x000000ffff107224 */ /* 0x000fe400078e0008 */
[----:B------:R-:W-:-:S07]  /*05a0*/  IMAD.MOV.U32 R17, RZ, RZ, R9 ;  /* 0x000000ffff117224 */ /* 0x000fce00078e0009 */
.L_x_1:
[----:B------:R-:W-:Y:S05]  /*05b0*/  BSYNC.RECONVERGENT B0 ;  /* 0x0000000000007941 */ /* 0x000fea0003800200 */
.L_x_0:
[----:B------:R-:W-:Y:S01]  /*05c0*/  DMUL R2, R20, R20 ;  /* 0x0000001414027228 */ /* 0x000fe20000000000 */
[----:B------:R-:W-:Y:S01]  /*05d0*/  UMOV UR6, 0x812dea11 ;  /* 0x812dea1100067882 */ /* 0x000fe20000000000 */
[----:B------:R-:W-:Y:S01]  /*05e0*/  UMOV UR7, 0x3d719799 ;  /* 0x3d71979900077882 */ /* 0x000fe20000000000 */
[----:B------:R-:W-:Y:S01]  /*05f0*/  MOV R8, 0x0 ;  /* 0x0000000000087802 */ /* 0x000fe20000000f00 */
[----:B------:R-:W-:Y:S01]  /*0600*/  IMAD.MOV.U32 R9, RZ, RZ, 0x3fd80000 ;  /* 0x3fd80000ff097424 */ /* 0x000fe200078e00ff */
[----:B------:R-:W-:Y:S03]  /*0610*/  BSSY.RECONVERGENT B0, `(.L_x_2) ;  /* 0x000001a000007945 */ /* 0x000fe60003800200 */
[----:B------:R-:W-:-:S08]  /*0620*/  DFMA R2, R22, R22, R2 ;  /* 0x000000161602722b */ /* 0x000fd00000000002 */
[----:B------:R-:W-:-:S08]  /*0630*/  DFMA R2, R18, R18, R2 ;  /* 0x000000121202722b */ /* 0x000fd00000000002 */
[----:B------:R-:W-:-:S06]  /*0640*/  DADD R40, R2, UR6 ;  /* 0x0000000602287e29 */ /* 0x000fcc0008000000 */
[----:B------:R-:W0:Y:S04]  /*0650*/  MUFU.RSQ64H R7, R41 ;  /* 0x0000002900077308 */ /* 0x000e280000001c00 */
[----:B------:R-:W-:-:S05]  /*0660*/  VIADD R6, R41, 0xfcb00000 ;  /* 0xfcb0000029067836 */ /* 0x000fca0000000000 */
[----:B------:R-:W-:Y:S01]  /*0670*/  ISETP.GE.U32.AND P0, PT, R6, 0x7ca00000, PT ;  /* 0x7ca000000600780c */ /* 0x000fe20003f06070 */
[----:B0-----:R-:W-:-:S08]  /*0680*/  DMUL R2, R6, R6 ;  /* 0x0000000606027228 */ /* 0x001fd00000000000 */
[----:B------:R-:W-:-:S08]  /*0690*/  DFMA R2, R40, -R2, 1 ;  /* 0x3ff000002802742b */ /* 0x000fd00000000802 */
[----:B------:R-:W-:Y:S02]  /*06a0*/  DFMA R8, R2, R8, 0.5 ;  /* 0x3fe000000208742b */ /* 0x000fe40000000008 */
[----:B------:R-:W-:-:S08]  /*06b0*/  DMUL R2, R6, R2 ;  /* 0x0000000206027228 */ /* 0x000fd00000000000 */
[----:B------:R-:W-:-:S08]  /*06c0*/  DFMA R28, R8, R2, R6 ;  /* 0x00000002081c722b */ /* 0x000fd00000000006 */
[----:B------:R-:W-:Y:S02]  /*06d0*/  DMUL R30, R40, R28 ;  /* 0x0000001c281e7228 */ /* 0x000fe40000000000 */
[----:B------:R-:W-:Y:S02]  /*06e0*/  VIADD R9, R29, 0xfff00000 ;  /* 0xfff000001d097836 */ /* 0x000fe40000000000 */
[----:B------:R-:W-:-:S04]  /*06f0*/  IMAD.MOV.U32 R8, RZ, RZ, R28 ;  /* 0x000000ffff087224 */ /* 0x000fc800078e001c */
[----:B------:R-:W-:-:S08]  /*0700*/  DFMA R10, R30, -R30, R40 ;  /* 0x8000001e1e0a722b */ /* 0x000fd00000000028 */
        /* <DEDUP_REMOVED lines=10> */
.L_x_3:
[----:B------:R-:W-:Y:S05]  /*07b0*/  BSYNC.RECONVERGENT B0 ;  /* 0x0000000000007941 */ /* 0x000fea0003800200 */
.L_x_2:
[----:B------:R-:W-:Y:S01]  /*07c0*/  DSETP.MIN.AND P0, P1, R2, R16, PT ;  /* 0x000000100200722a */ /* 0x000fe20003900000 */
[----:B------:R-:W-:Y:S01]  /*07d0*/  IMAD.MOV.U32 R6, RZ, RZ, R3 ;  /* 0x000000ffff067224 */ /* 0x000fe200078e0003 */
[----:B------:R-:W-:Y:S01]  /*07e0*/  UMOV UR6, 0x812dea11 ;  /* 0x812dea1100067882 */ /* 0x000fe20000000000 */
[----:B------:R-:W-:Y:S01]  /*07f0*/  IMAD.MOV.U32 R9, RZ, RZ, R17 ;  /* 0x000000ffff097224 */ /* 0x000fe200078e0011 */
[----:B------:R-:W-:Y:S01]  /*0800*/  UMOV UR7, 0x3d719799 ;  /* 0x3d71979900077882 */ /* 0x000fe20000000000 */
[----:B------:R-:W-:-:S03]  /*0810*/  IMAD.MOV.U32 R7, RZ, RZ, R16 ;  /* 0x000000ffff077224 */ /* 0x000fc600078e0010 */
[----:B------:R-:W-:Y:S01]  /*0820*/  FSEL R11, R6, R9, P0 ;  /* 0x00000009060b7208 */ /* 0x000fe20000000000 */
[----:B------:R-:W-:-:S05]  /*0830*/  IMAD.MOV.U32 R6, RZ, RZ, R2 ;  /* 0x000000ffff067224 */ /* 0x000fca00078e0002 */
[----:B------:R-:W-:Y:S02]  /*0840*/  @P1 LOP3.LUT R11, R9, 0x80000, RZ, 0xfc, !PT ;  /* 0x00080000090b1812 */ /* 0x000fe400078efcff */
[----:B------:R-:W-:Y:S02]  /*0850*/  SEL R6, R6, R7, P0 ;  /* 0x0000000706067207 */ /* 0x000fe40000000000 */
[----:B------:R-:W-:-:S06]  /*0860*/  MOV R7, R11 ;  /* 0x0000000b00077202 */ /* 0x000fcc0000000f00 */
[----:B------:R-:W-:-:S14]  /*0870*/  DSETP.GEU.AND P0, PT, R6, UR6, PT ;  /* 0x0000000606007e2a */ /* 0x000fdc000bf0e000 */
[----:B------:R-:W-:Y:S05]  /*0880*/  @!P0 EXIT ;  /* 0x000000000000894d */ /* 0x000fea0003800000 */
[----:B------:R-:W5:Y:S01]  /*0890*/  LDG.E.64 R32, desc[UR4][R32.64] ;  /* 0x0000000420207981 */ /* 0x000f62000c1e1b00 */
[----:B------:R-:W-:Y:S01]  /*08a0*/  DMUL R40, R2, R16 ;  /* 0x0000001002287228 */ /* 0x000fe20000000000 */
[----:B------:R-:W-:Y:S01]  /*08b0*/  IMAD.MOV.U32 R8, RZ, RZ, 0x1 ;  /* 0x00000001ff087424 */ /* 0x000fe200078e00ff */
[----:B------:R-:W-:Y:S04]  /*08c0*/  BSSY.RECONVERGENT B0, `(.L_x_4) ;  /* 0x0000016000007945 */ /* 0x000fe80003800200 */
[----:B------:R-:W0:Y:S02]  /*08d0*/  MUFU.RCP64H R9, R41 ;  /* 0x0000002900097308 */ /* 0x000e240000001800 */
[----:B0-----:R-:W-:-:S08]  /*08e0*/  DFMA R6, -R40, R8, 1 ;  /* 0x3ff000002806742b */ /* 0x001fd00000000108 */
[----:B------:R-:W-:Y:S02]  /*08f0*/  DFMA R10, R6, R6, R6 ;  /* 0x00000006060a722b */ /* 0x000fe40000000006 */
[----:B------:R-:W-:-:S06]  /*0900*/  DMUL R6, R26, R20 ;  /* 0x000000141a067228 */ /* 0x000fcc0000000000 */
[----:B------:R-:W-:Y:S02]  /*0910*/  DFMA R10, R8, R10, R8 ;  /* 0x0000000a080a722b */ /* 0x000fe40000000008 */
[----:B------:R-:W-:-:S06]  /*0920*/  DFMA R6, R60, R22, R6 ;  /* 0x000000163c06722b */ /* 0x000fcc0000000006 */
[----:B------:R-:W-:Y:S02]  /*0930*/  DFMA R8, -R40, R10, 1 ;  /* 0x3ff000002808742b */ /* 0x000fe4000000010a */
[----:B------:R-:W-:-:S06]  /*0940*/  DFMA R6, R24, R18, R6 ;  /* 0x000000121806722b */ /* 0x000fcc0000000006 */
[----:B------:R-:W-:-:S04]  /*0950*/  DFMA R8, R10, R8, R10 ;  /* 0x000000080a08722b */ /* 0x000fc8000000000a */
[----:B------:R-:W-:-:S04]  /*0960*/  FSETP.GEU.AND P1, PT, |R7|, 6.5827683646048100446e-37, PT ;  /* 0x036000000700780b */ /* 0x000fc80003f2e200 */
[----:B------:R-:W-:-:S08]  /*0970*/  DMUL R10, R6, R8 ;  /* 0x00000008060a7228 */ /* 0x000fd00000000000 */
[----:B------:R-:W-:-:S08]  /*0980*/  DFMA R28, -R40, R10, R6 ;  /* 0x0000000a281c722b */ /* 0x000fd00000000106 */
[----:B------:R-:W-:-:S10]  /*0990*/  DFMA R8, R8, R28, R10 ;  /* 0x0000001c0808722b */ /* 0x000fd4000000000a */
[----:B------:R-:W-:-:S05]  /*09a0*/  FFMA R10, RZ, R41, R9 ;  /* 0x00000029ff0a7223 */ /* 0x000fca0000000009 */
[----:B------:R-:W-:-:S13]  /*09b0*/  FSETP.GT.AND P0, PT, |R10|, 1.469367938527859385e-39, PT ;  /* 0x001000000a00780b */ /* 0x000fda0003f04200 */
[----:B------:R-:W-:Y:S05]  /*09c0*/  @P0 BRA P1, `(.L_x_5) ;  /* 0x0000000000140947 */ /* 0x000fea0000800000 */
[----:B------:R-:W-:Y:S01]  /*09d0*/  IMAD.MOV.U32 R8, RZ, RZ, R6 ;  /* 0x000000ffff087224 */ /* 0x000fe200078e0006 */
[----:B------:R-:W-:Y:S01]  /*09e0*/  MOV R6, 0xa20 ;  /* 0x00000a2000067802 */ /* 0x000fe20000000f00 */
[----:B------:R-:W-:Y:S02]  /*09f0*/  IMAD.MOV.U32 R9, RZ, RZ, R7 ;  /* 0x000000ffff097224 */ /* 0x000fe400078e0007 */
[----:B------:R-:W-:-:S07]  /*0a00*/  IMAD.MOV.U32 R42, RZ, RZ, R40 ;  /* 0x000000ffff2a7224 */ /* 0x000fce00078e0028 */
[----:B-----5:R-:W-:Y:S05]  /*0a10*/  CALL.REL.NOINC `($__internal_1_$__cuda_sm20_div_rn_f64_full) ;  /* 0x0000002800287944 */ /* 0x020fea0003c00000 */
.L_x_5:
[----:B------:R-:W-:Y:S05]  /*0a20*/  BSYNC.RECONVERGENT B0 ;  /* 0x0000000000007941 */ /* 0x000fea0003800200 */
.L_x_4:
[----:B------:R-:W-:Y:S01]  /*0a30*/  DSETP.MAX.AND P0, P1, R8, -1, PT ;  /* 0xbff000000800742a */ /* 0x000fe2000390f000 */
[----:B------:R-:W-:Y:S01]  /*0a40*/  IMAD.MOV.U32 R6, RZ, RZ, R9 ;  /* 0x000000ffff067224 */ /* 0x000fe200078e0009 */
[----:B------:R-:W-:Y:S01]  /*0a50*/  BSSY.RECONVERGENT B0, `(.L_x_6) ;  /* 0x000008b000007945 */ /* 0x000fe20003800200 */
[----:B------:R-:W-:-:S03]  /*0a60*/  IMAD.MOV.U32 R10, RZ, RZ, 0x80000 ;  /* 0x00080000ff0a7424 */ /* 0x000fc600078e00ff */
[----:B------:R-:W-:Y:S02]  /*0a70*/  FSEL R7, R6, -1.875, P0 ;  /* 0xbff0000006077808 */ /* 0x000fe40000000000 */
[----:B------:R-:W-:-:S06]  /*0a80*/  SEL R6, R8, RZ, P0 ;  /* 0x000000ff08067207 */ /* 0x000fcc0000000000 */
[----:B------:R-:W-:-:S04]  /*0a90*/  @P1 LOP3.LUT R7, R10, 0xbff00000, RZ, 0xfc, !PT ;  /* 0xbff000000a071812 */ /* 0x000fc800078efcff */
[----:B------:R-:W-:Y:S02]  /*0aa0*/  MOV R8, R7 ;  /* 0x0000000700087202 */ /* 0x000fe40000000f00 */
[----:B------:R-:W-:-:S06]  /*0ab0*/  DSETP.MIN.AND P0, P1, R6, 1, PT ;  /* 0x3ff000000600742a */ /* 0x000fcc0003900000 */
[----:B------:R-:W-:Y:S02]  /*0ac0*/  FSEL R9, R8, 1.875, P0 ;  /* 0x3ff0000008097808 */ /* 0x000fe40000000000 */
[----:B------:R-:W-:-:S06]  /*0ad0*/  SEL R6, R6, RZ, P0 ;  /* 0x000000ff06067207 */ /* 0x000fcc0000000000 */
[----:B------:R-:W-:-:S05]  /*0ae0*/  @P1 LOP3.LUT R9, R10, 0x3ff00000, RZ, 0xfc, !PT ;  /* 0x3ff000000a091812 */ /* 0x000fca00078efcff */
[----:B------:R-:W-:-:S06]  /*0af0*/  IMAD.MOV.U32 R7, RZ, RZ, R9 ;  /* 0x000000ffff077224 */ /* 0x000fcc00078e0009 */
[----:B------:R-:W-:-:S10]  /*0b00*/  DADD R8, -RZ, |R6| ;  /* 0x00000000ff087229 */ /* 0x000fd40000000506 */
[----:B------:R-:W-:-:S13]  /*0b10*/  ISETP.GT.AND P0, PT, R9, 0x3fe26665, PT ;  /* 0x3fe266650900780c */ /* 0x000fda0003f04270 */
[----:B------:R-:W-:Y:S05]  /*0b20*/  @P0 BRA `(.L_x_7) ;  /* 0x0000000000d40947 */ /* 0x000fea0003800000 */
[----:B------:R-:W-:Y:S01]  /*0b30*/  DMUL R8, R6, R6 ;  /* 0x0000000606087228 */ /* 0x000fe20000000000 */
[----:B------:R-:W-:Y:S01]  /*0b40*/  IMAD.MOV.U32 R10, RZ, RZ, 0x180754af ;  /* 0x180754afff0a7424 */ /* 0x000fe200078e00ff */
[----:B------:R-:W-:Y:S01]  /*0b50*/  UMOV UR6, 0xdc1895e9 ;  /* 0xdc1895e900067882 */ /* 0x000fe20000000000 */
[----:B------:R-:W-:Y:S01]  /*0b60*/  IMAD.MOV.U32 R11, RZ, RZ, 0x3fb3823b ;  /* 0x3fb3823bff0b7424 */ /* 0x000fe200078e00ff */
[----:B------:R-:W-:Y:S01]  /*0b70*/  UMOV UR7, 0x3fb0066b ;  /* 0x3fb0066b00077882 */ /* 0x000fe20000000000 */
[----:B------:R-:W-:-:S04]  /*0b80*/  ISETP.GT.AND P0, PT, R7, -0x1, PT ;  /* 0xffffffff0700780c */ /* 0x000fc80003f04270 */
[----:B------:R-:W-:Y:S01]  /*0b90*/  DFMA R10, R8, UR6, -R10 ;  /* 0x00000006080a7c2b */ /* 0x000fe2000800080a */
[----:B------:R-:W-:Y:S01]  /*0ba0*/  UMOV UR6, 0xcc2f79ae ;  /* 0xcc2f79ae00067882 */ /* 0x000fe20000000000 */
[----:B------:R-:W-:-:S06]  /*0bb0*/  UMOV UR7, 0x3fb11e52 ;  /* 0x3fb11e5200077882 */ /* 0x000fcc0000000000 */
[----:B------:R-:W-:Y:S01]  /*0bc0*/  DFMA R10, R8, R10, UR6 ;  /* 0x00000006080a7e2b */ /* 0x000fe2000800000a */
[----:B------:R-:W-:Y:S01]  /*0bd0*/  UMOV UR6, 0x3526861b ;  /* 0x3526861b00067882 */ /* 0x000fe20000000000 */
[----:B------:R-:W-:-:S06]  /*0be0*/  UMOV UR7, 0x3f924eaf ;  /* 0x3f924eaf00077882 */ /* 0x000fcc0000000000 */
[----:B------:R-:W-:Y:S01]  /*0bf0*/  DFMA R10, R8, R10, -UR6 ;  /* 0x80000006080a7e2b */ /* 0x000fe2000800000a */
[----:B------:R-:W-:Y:S01]  /*0c00*/  UMOV UR6, 0xa31e6cb7 ;  /* 0xa31e6cb700067882 */ /* 0x000fe20000000000 */
[----:B------:R-:W-:-:S06]  /*0c10*/  UMOV UR7, 0x3f91df02 ;  /* 0x3f91df0200077882 */ /* 0x000fcc0000000000 */
[----:B------:R-:W-:Y:S01]  /*0c20*/  DFMA R10, R8, R10, UR6 ;  /* 0x00000006080a7e2b */ /* 0x000fe2000800000a */
        /* <DEDUP_REMOVED lines=26> */
[----:B------:R-:W-:Y:S01]  /*0dd0*/  DMUL R10, R8, R10 ;  /* 0x0000000a080a7228 */ /* 0x000fe20000000000 */
[----:B------:R-:W-:Y:S01]  /*0de0*/  @P0 IMAD.MOV.U32 R8, RZ, RZ, 0x33145c07 ;  /* 0x33145c07ff080424 */ /* 0x000fe200078e00ff */
[----:B------:R-:W-:-:S06]  /*0df0*/  @P0 MOV R9, 0x3c91a626 ;  /* 0x3c91a62600090802 */ /* 0x000fcc0000000f00 */
[----:B------:R-:W-:Y:S01]  /*0e00*/  DFMA R10, |R6|, R10, |R6| ;  /* 0x0000000a060a722b */ /* 0x000fe20000000606 */
[----:B------:R-:W-:Y:S02]  /*0e10*/  @!P0 IMAD.MOV.U32 R6, RZ, RZ, 0x33145c07 ;  /* 0x33145c07ff068424 */ /* 0x000fe400078e00ff */
[----:B------:R-:W-:-:S05]  /*0e20*/  @!P0 IMAD.MOV.U32 R7, RZ, RZ, 0x3c91a626 ;  /* 0x3c91a626ff078424 */ /* 0x000fca00078e00ff */
[C---:B------:R-:W-:Y:S02]  /*0e30*/  @P0 DADD R8, R10.reuse, -R8 ;  /* 0x000000000a080229 */ /* 0x040fe40000000808 */
[----:B------:R-:W-:-:S08]  /*0e40*/  @!P0 DADD R6, R10, R6 ;  /* 0x000000000a068229 */ /* 0x000fd00000000006 */
[----:B------:R-:W-:Y:S02]  /*0e50*/  @!P0 DADD R6, R6, UR6 ;  /* 0x0000000606068e29 */ /* 0x000fe40008000000 */
[----:B------:R-:W-:Y:S01]  /*0e60*/  @P0 DADD R6, -R8, UR6 ;  /* 0x0000000608060e29 */ /* 0x000fe20008000100 */
[----:B------:R-:W-:Y:S10]  /*0e70*/  BRA `(.L_x_8) ;  /* 0x0000000400207947 */ /* 0x000ff40003800000 */
.L_x_7:
[----:B------:R-:W-:Y:S01]  /*0e80*/  DADD R8, -|R6|, 1 ;  /* 0x3ff0000006087429 */ /* 0x000fe20000000300 */
[----:B------:R-:W-:Y:S01]  /*0e90*/  IMAD.MOV.U32 R10, RZ, RZ, 0x66faac4b ;  /* 0x66faac4bff0a7424 */ /* 0x000fe200078e00ff */
[----:B------:R-:W-:Y:S01]  /*0ea0*/  UMOV UR6, 0x71155f70 ;  /* 0x71155f7000067882 */ /* 0x000fe20000000000 */
[----:B------:R-:W-:Y:S01]  /*0eb0*/  IMAD.MOV.U32 R11, RZ, RZ, 0x3ebac2fe ;  /* 0x3ebac2feff0b7424 */ /* 0x000fe200078e00ff */
[----:B------:R-:W-:-:S05]  /*0ec0*/  UMOV UR7, 0x3ec715b3 ;  /* 0x3ec715b300077882 */ /* 0x000fca0000000000 */
[----:B------:R-:W-:Y:S01]  /*0ed0*/  DFMA R10, R8, UR6, -R10 ;  /* 0x00000006080a7c2b */ /* 0x000fe2000800080a */
[----:B------:R-:W-:Y:S01]  /*0ee0*/  UMOV UR6, 0x8efcd9b8 ;  /* 0x8efcd9b800067882 */ /* 0x000fe20000000000 */
[----:B------:R-:W-:Y:S01]  /*0ef0*/  UMOV UR7, 0x3ed9a9b8 ;  /* 0x3ed9a9b800077882 */ /* 0x000fe20000000000 */
[----:B------:R-:W-:-:S05]  /*0f00*/  ISETP.GE.AND P0, PT, R9, 0x1, PT ;  /* 0x000000010900780c */ /* 0x000fca0003f06270 */
[----:B------:R-:W-:Y:S01]  /*0f10*/  DFMA R10, R8, R10, UR6 ;  /* 0x00000006080a7e2b */ /* 0x000fe2000800000a */
[----:B------:R-:W-:Y:S01]  /*0f20*/  UMOV UR6, 0xa8a0c4c3 ;  /* 0xa8a0c4c300067882 */ /* 0x000fe20000000000 */
[----:B------:R-:W-:-:S06]  /*0f30*/  UMOV UR7, 0x3edd0f40 ;  /* 0x3edd0f4000077882 */ /* 0x000fcc0000000000 */
[----:B------:R-:W-:Y:S01]  /*0f40*/  DFMA R28, R8, R10, UR6 ;  /* 0x00000006081c7e2b */ /* 0x000fe2000800000a */
[----:B------:R-:W-:Y:S01]  /*0f50*/  UMOV UR6, 0xfa9e0e1f ;  /* 0xfa9e0e1f00067882 */ /* 0x000fe20000000000 */
[----:B------:R-:W-:Y:S01]  /*0f60*/  UMOV UR7, 0x3ef46d4c ;  /* 0x3ef46d4c00077882 */ /* 0x000fe20000000000 */
[----:B------:R-:W-:Y:S02]  /*0f70*/  VIADD R11, R9, 0xfff00000 ;  /* 0xfff00000090b7836 */ /* 0x000fe40000000000 */
[----:B------:R-:W-:-:S03]  /*0f80*/  IMAD.MOV.U32 R10, RZ, RZ, R8 ;  /* 0x000000ffff0a7224 */ /* 0x000fc600078e0008 */
[----:B------:R-:W-:Y:S01]  /*0f90*/  DFMA R30, R8, R28, UR6 ;  /* 0x00000006081e7e2b */ /* 0x000fe2000800001c */
[----:B------:R-:W-:Y:S01]  /*0fa0*/  UMOV UR6, 0x8d1e2422 ;  /* 0x8d1e242200067882 */ /* 0x000fe20000000000 */
[----:B------:R-:W-:Y:S01]  /*0fb0*/  UMOV UR7, 0x3f079c16 ;  /* 0x3f079c1600077882 */ /* 0x000fe20000000000 */
[----:B------:R-:W0:Y:S01]  /*0fc0*/  MUFU.RSQ64H R29, R11 ;  /* 0x0000000b001d7308 */ /* 0x000e220000001c00 */
[----:B------:R-:W-:-:S04]  /*0fd0*/  IMAD.MOV.U32 R28, RZ, RZ, RZ ;  /* 0x000000ffff1c7224 */ /* 0x000fc800078e00ff */
[----:B------:R-:W-:Y:S01]  /*0fe0*/  DFMA R30, R8, R30, UR6 ;  /* 0x00000006081e7e2b */ /* 0x000fe2000800001e */
[----:B------:R-:W-:Y:S01]  /*0ff0*/  UMOV UR6, 0xc3bca540 ;  /* 0xc3bca54000067882 */ /* 0x000fe20000000000 */
[----:B------:R-:W-:-:S06]  /*1000*/  UMOV UR7, 0x3f1c9a88 ;  /* 0x3f1c9a8800077882 */ /* 0x000fcc0000000000 */
[----:B------:R-:W-:Y:S01]  /*1010*/  DFMA R30, R8, R30, UR6 ;  /* 0x00000006081e7e2b */ /* 0x000fe2000800001e */
[----:B------:R-:W-:Y:S01]  /*1020*/  UMOV UR6, 0x4bd476df ;  /* 0x4bd476df00067882 */ /* 0x000fe20000000000 */
[----:B------:R-:W-:Y:S01]  /*1030*/  UMOV UR7, 0x3f31c4e6 ;  /* 0x3f31c4e600077882 */ /* 0x000fe20000000000 */
[----:B0-----:R-:W-:-:S05]  /*1040*/  DMUL R40, R10, R28 ;  /* 0x0000001c0a287228 */ /* 0x001fca0000000000 */
[----:B------:R-:W-:Y:S01]  /*1050*/  DFMA R62, R8, R30, UR6 ;  /* 0x00000006083e7e2b */ /* 0x000fe2000800001e */
[----:B------:R-:W-:Y:S01]  /*1060*/  UMOV UR6, 0x60009c8f ;  /* 0x60009c8f00067882 */ /* 0x000fe20000000000 */
[----:B------:R-:W-:Y:S01]  /*1070*/  UMOV UR7, 0x3f46e8ba ;  /* 0x3f46e8ba00077882 */ /* 0x000fe20000000000 */
[----:B------:R-:W-:Y:S01]  /*1080*/  IADD3 R31, PT, PT, R29, -0x100000, RZ ;  /* 0xfff000001d1f7810 */ /* 0x000fe20007ffe0ff */
[----:B------:R-:W-:Y:S01]  /*1090*/  DFMA R42, R40, -R40, R10 ;  /* 0x80000028282a722b */ /* 0x000fe2000000000a */
[----:B------:R-:W-:-:S03]  /*10a0*/  IMAD.MOV.U32 R30, RZ, RZ, RZ ;  /* 0x000000ffff1e7224 */ /* 0x000fc600078e00ff */
[----:B------:R-:W-:Y:S01]  /*10b0*/  DFMA R62, R8, R62, UR6 ;  /* 0x00000006083e7e2b */ /* 0x000fe2000800003e */
[----:B------:R-:W-:Y:S01]  /*10c0*/  UMOV UR6, 0xc62b05a2 ;  /* 0xc62b05a200067882 */ /* 0x000fe20000000000 */
[----:B------:R-:W-:Y:S02]  /*10d0*/  UMOV UR7, 0x3f5f1c71 ;  /* 0x3f5f1c7100077882 */ /* 0x000fe40000000000 */
[----:B------:R-:W-:-:S04]  /*10e0*/  DFMA R40, R30, R42, R40 ;  /* 0x0000002a1e28722b */ /* 0x000fc80000000028 */
[----:B------:R-:W-:Y:S01]  /*10f0*/  DFMA R62, R8, R62, UR6 ;  /* 0x00000006083e7e2b */ /* 0x000fe2000800003e */
[----:B------:R-:W-:Y:S01]  /*1100*/  UMOV UR6, 0xb6dc9f2c ;  /* 0xb6dc9f2c00067882 */ /* 0x000fe20000000000 */
[----:B------:R-:W-:Y:S02]  /*1110*/  UMOV UR7, 0x3f76db6d ;  /* 0x3f76db6d00077882 */ /* 0x000fe40000000000 */
[-C--:B------:R-:W-:Y:S02]  /*1120*/  DFMA R28, R28, -R40.reuse, 1 ;  /* 0x3ff000001c1c742b */ /* 0x080fe40000000828 */
[----:B------:R-:W-:Y:S02]  /*1130*/  DFMA R10, R40, -R40, R10 ;  /* 0x80000028280a722b */ /* 0x000fe4000000000a */
[----:B------:R-:W-:Y:S01]  /*1140*/  DFMA R62, R8, R62, UR6 ;  /* 0x00000006083e7e2b */ /* 0x000fe2000800003e */
[----:B------:R-:W-:Y:S01]  /*1150*/  UMOV UR6, 0x3333329c ;  /* 0x3333329c00067882 */ /* 0x000fe20000000000 */
[----:B------:R-:W-:-:S02]  /*1160*/  UMOV UR7, 0x3f933333 ;  /* 0x3f93333300077882 */ /* 0x000fc40000000000 */
[----:B------:R-:W-:-:S04]  /*1170*/  DFMA R28, R30, R28, R30 ;  /* 0x0000001c1e1c722b */ /* 0x000fc8000000001e */
[----:B------:R-:W-:Y:S01]  /*1180*/  DFMA R62, R8, R62, UR6 ;  /* 0x00000006083e7e2b */ /* 0x000fe2000800003e */
[----:B------:R-:W-:Y:S01]  /*1190*/  UMOV UR6, 0x55555555 ;  /* 0x5555555500067882 */ /* 0x000fe20000000000 */
[----:B------:R-:W-:Y:S02]  /*11a0*/  UMOV UR7, 0x3fb55555 ;  /* 0x3fb5555500077882 */ /* 0x000fe40000000000 */
[----:B------:R-:W-:Y:S02]  /*11b0*/  DFMA R10, R28, R10, R40 ;  /* 0x0000000a1c0a722b */ /* 0x000fe40000000028 */
[----:B------:R-:W-:Y:S02]  /*11c0*/  DMUL R28, RZ, |R6| ;  /* 0x40000006ff1c7228 */ /* 0x000fe40000000000 */
[----:B------:R-:W-:Y:S01]  /*11d0*/  DFMA R62, R8, R62, UR6 ;  /* 0x00000006083e7e2b */ /* 0x000fe2000800003e */
[----:B------:R-:W-:Y:S01]  /*11e0*/  UMOV UR6, 0x33145c07 ;  /* 0x33145c0700067882 */ /* 0x000fe20000000000 */
[----:B------:R-:W-:-:S04]  /*11f0*/  UMOV UR7, 0x3ca1a626 ;  /* 0x3ca1a62600077882 */ /* 0x000fc80000000000 */
[----:B------:R-:W-:Y:S02]  /*1200*/  VIADD R11, R11, 0x100000 ;  /* 0x001000000b0b7836 */ /* 0x000fe40000000000 */
[----:B------:R-:W-:-:S08]  /*1210*/  DMUL R62, R8, R62 ;  /* 0x0000003e083e7228 */ /* 0x000fd00000000000 */
[----:B------:R-:W-:-:S10]  /*1220*/  DFMA R62, R10, R62, R10 ;  /* 0x0000003e0a3e722b */ /* 0x000fd4000000000a */
[----:B------:R-:W-:Y:S02]  /*1230*/  FSEL R28, R28, R62, !P0 ;  /* 0x0000003e1c1c7208 */ /* 0x000fe40004000000 */
[----:B------:R-:W-:Y:S02]  /*1240*/  FSEL R29, R29, R63, !P0 ;  /* 0x0000003f1d1d7208 */ /* 0x000fe40004000000 */
[----:B------:R-:W-:-:S04]  /*1250*/  ISETP.GE.AND P0, PT, R9, RZ, PT ;  /* 0x000000ff0900720c */ /* 0x000fc80003f06270 */
[----:B------:R-:W-:-:S10]  /*1260*/  DMUL R10, R28, +INF ;  /* 0x7ff000001c0a7828 */ /* 0x000fd40000000000 */
[----:B------:R-:W-:Y:S02]  /*1270*/  FSEL R10, R10, R28, !P0 ;  /* 0x0000001c0a0a7208 */ /* 0x000fe40004000000 */
[----:B------:R-:W-:Y:S02]  /*1280*/  FSEL R11, R11, R29, !P0 ;  /* 0x0000001d0b0b7208 */ /* 0x000fe40004000000 */
[----:B------:R-:W-:-:S04]  /*1290*/  ISETP.GE.AND P0, PT, R7, RZ, PT ;  /* 0x000000ff0700720c */ /* 0x000fc80003f06270 */
[----:B------:R-:W-:Y:S01]  /*12a0*/  DADD R8, R10, -UR6 ;  /* 0x800000060a087e29 */ /* 0x000fe20008000000 */
[----:B------:R-:W-:Y:S01]  /*12b0*/  UMOV UR6, 0x54442d18 ;  /* 0x54442d1800067882 */ /* 0x000fe20000000000 */
[----:B------:R-:W-:-:S06]  /*12c0*/  UMOV UR7, 0x400921fb ;  /* 0x400921fb00077882 */ /* 0x000fcc0000000000 */
[----:B------:R-:W-:-:S10]  /*12d0*/  DADD R8, -R8, UR6 ;  /* 0x0000000608087e29 */ /* 0x000fd40008000100 */
[----:B------:R-:W-:Y:S02]  /*12e0*/  FSEL R6, R8, R10, !P0 ;  /* 0x0000000a08067208 */ /* 0x000fe40004000000 */
[----:B------:R-:W-:-:S07]  /*12f0*/  FSEL R7, R9, R11, !P0 ;  /* 0x0000000b09077208 */ /* 0x000fce0004000000 */
.L_x_8:
[----:B------:R-:W-:Y:S05]  /*1300*/  BSYNC.RECONVERGENT B0 ;  /* 0x0000000000007941 */ /* 0x000fea0003800200 */
.L_x_6:
[----:B------:R-:W-:Y:S01]  /*1310*/  DMUL R8, R46, R26 ;  /* 0x0000001a2e087228 */ /* 0x000fe20000000000 */
[----:B------:R-:W-:Y:S01]  /*1320*/  UMOV UR6, 0x54411744 ;  /* 0x5441174400067882 */ /* 0x000fe20000000000 */
[----:B------:R-:W-:Y:S01]  /*1330*/  DADD R10, -RZ, -R6 ;  /* 0x00000000ff0a7229 */ /* 0x000fe20000000906 */
[----:B------:R-:W-:Y:S01]  /*1340*/  UMOV UR7, 0x400921fb ;  /* 0x400921fb00077882 */ /* 0x000fe20000000000 */
[----:B------:R-:W-:Y:S04]  /*1350*/  BSSY.RECONVERGENT B0, `(.L_x_9) ;  /* 0x0000026000007945 */ /* 0x000fe80003800200 */
[----:B------:R-:W-:-:S08]  /*1360*/  DFMA R8, R48, R60, R8 ;  /* 0x0000003c3008722b */ /* 0x000fd00000000008 */
[----:B------:R-:W-:-:S08]  /*1370*/  DFMA R8, R14, R24, R8 ;  /* 0x000000180e08722b */ /* 0x000fd00000000008 */
[----:B------:R-:W-:-:S06]  /*1380*/  DSETP.GEU.AND P0, PT, R8, RZ, PT ;  /* 0x000000ff0800722a */ /* 0x000fcc0003f0e000 */
[----:B------:R-:W-:Y:S02]  /*1390*/  FSEL R6, R10, R6, !P0 ;  /* 0x000000060a067208 */ /* 0x000fe40004000000 */
[----:B------:R-:W-:-:S06]  /*13a0*/  FSEL R7, R11, R7, !P0 ;  /* 0x000000070b077208 */ /* 0x000fcc0004000000 */
[----:B-----5:R-:W-:-:S08]  /*13b0*/  DADD R32, -R32, R6 ;  /* 0x0000000020207229 */ /* 0x020fd00000000106 */
[----:B------:R-:W-:-:S14]  /*13c0*/  DSETP.GT.AND P0, PT, R32, UR6, PT ;  /* 0x0000000620007e2a */ /* 0x000fdc000bf04000 */
[----:B------:R-:W-:Y:S05]  /*13d0*/  @!P0 BRA `(.L_x_10) ;  /* 0x0000000000748947 */ /* 0x000fea0003800000 */
[----:B------:R-:W-:Y:S01]  /*13e0*/  UMOV UR8, 0x7f30d173 ;  /* 0x7f30d17300087882 */ /* 0x000fe20000000000 */
[----:B------:R-:W-:Y:S01]  /*13f0*/  UMOV UR9, 0x4032d97c ;  /* 0x4032d97c00097882 */ /* 0x000fe20000000000 */
[----:B------:R-:W-:Y:S01]  /*1400*/  BSSY.RECONVERGENT B1, `(.L_x_11) ;  /* 0x0000012000017945 */ /* 0x000fe20003800200 */
[----:B------:R-:W-:Y:S01]  /*1410*/  DADD R6, R32, -UR8 ;  /* 0x8000000820067e29 */ /* 0x000fe20008000000 */
[----:B------:R-:W-:-:S07]  /*1420*/  PLOP3.LUT P0, PT, PT, PT, PT, 0x80, 0x8 ;  /* 0x000000000008781c */ /* 0x000fce0003f0f070 */
[----:B------:R-:W-:-:S14]  /*1430*/  DSETP.GT.AND P1, PT, R6, UR6, PT ;  /* 0x0000000606007e2a */ /* 0x000fdc000bf24000 */
[----:B------:R-:W-:Y:S05]  /*1440*/  @!P1 BRA `(.L_x_12) ;  /* 0x0000000000349947 */ /* 0x000fea0003800000 */
[----:B------:R-:W-:Y:S01]  /*1450*/  BSSY.RECONVERGENT B2, `(.L_x_13) ;  /* 0x000000b000027945 */ /* 0x000fe20003800200 */
[----:B------:R-:W-:Y:S01]  /*1460*/  IMAD.MOV.U32 R6, RZ, RZ, 0x54411744 ;  /* 0x54411744ff067424 */ /* 0x000fe200078e00ff */
[----:B------:R-:W-:Y:S01]  /*1470*/  MOV R9, 0x4035fdbb ;  /* 0x4035fdbb00097802 */ /* 0x000fe20000000f00 */
[----:B------:R-:W-:Y:S02]  /*1480*/  IMAD.MOV.U32 R7, RZ, RZ, 0x401921fb ;  /* 0x401921fbff077424 */ /* 0x000fe400078e00ff */
[----:B------:R-:W-:-:S07]  /*1490*/  IMAD.MOV.U32 R8, RZ, RZ, -0x16470ba4 ;  /* 0xe9b8f45cff087424 */ /* 0x000fce00078e00ff */
.L_x_14:
[----:B------:R-:W-:-:S08]  /*14a0*/  DADD R32, R32, -R6 ;  /* 0x0000000020207229 */ /* 0x000fd00000000806 */
[----:B------:R-:W-:-:S08]  /*14b0*/  DADD R32, R32, -R6 ;  /* 0x0000000020207229 */ /* 0x000fd00000000806 */
[----:B------:R-:W-:-:S08]  /*14c0*/  DADD R32, R32, -R6 ;  /* 0x0000000020207229 */ /* 0x000fd00000000806 */
[----:B------:R-:W-:-:S08]  /*14d0*/  DADD R32, R32, -R6 ;  /* 0x0000000020207229 */ /* 0x000fd00000000806 */
[----:B------:R-:W-:-:S14]  /*14e0*/  DSETP.GT.AND P0, PT, R32, R8, PT ;  /* 0x000000082000722a */ /* 0x000fdc0003f04000 */
[----:B------:R-:W-:Y:S05]  /*14f0*/  @P0 BRA `(.L_x_14) ;  /* 0xfffffffc00e80947 */ /* 0x000fea000383ffff */
[----:B------:R-:W-:Y:S05]  /*1500*/  BSYNC.RECONVERGENT B2 ;  /* 0x0000000000027941 */ /* 0x000fea0003800200 */
.L_x_13:
[----:B------:R-:W-:-:S13]  /*1510*/  PLOP3.LUT P0, PT, PT, PT, PT, 0x8, 0x80 ;  /* 0x000000000080781c */ /* 0x000fda0003f0e170 */
.L_x_12:
[----:B------:R-:W-:Y:S05]  /*1520*/  BSYNC.RECONVERGENT B1 ;  /* 0x0000000000017941 */ /* 0x000fea0003800200 */
.L_x_11:
[----:B------:R-:W-:Y:S01]  /*1530*/  UMOV UR8, 0x54411744 ;  /* 0x5441174400087882 */ /* 0x000fe20000000000 */
[----:B------:R-:W-:Y:S02]  /*1540*/  UMOV UR9, 0x401921fb ;  /* 0x401921fb00097882 */ /* 0x000fe40000000000 */
[----:B------:R-:W-:-:S08]  /*1550*/  DADD R6, R32, -UR8 ;  /* 0x8000000820067e29 */ /* 0x000fd00008000000 */
[----:B------:R-:W-:-:S14]  /*1560*/  DSETP.GT.AND P1, PT, R6, UR6, PT ;  /* 0x0000000606007e2a */ /* 0x000fdc000bf24000 */
[----:B------:R-:W-:Y:S01]  /*1570*/  @P1 PLOP3.LUT P0, PT, PT, PT, PT, 0x8, 0x80 ;  /* 0x000000000080181c */ /* 0x000fe20003f0e170 */
[----:B------:R-:W-:-:S12]  /*1580*/  @P1 DADD R32, R6, -UR8 ;  /* 0x8000000806201e29 */ /* 0x000fd80008000000 */
[----:B------:R-:W-:-:S14]  /*1590*/  DSETP.GT.OR P0, PT, R32, UR6, P0 ;  /* 0x0000000620007e2a */ /* 0x000fdc0008704400 */
[----:B------:R-:W-:-:S11]  /*15a0*/  @P0 DADD R32, R32, -UR8 ;  /* 0x8000000820200e29 */ /* 0x000fd60008000000 */
.L_x_10:
[----:B------:R-:W-:Y:S05]  /*15b0*/  BSYNC.RECONVERGENT B0 ;  /* 0x0000000000007941 */ /* 0x000fea0003800200 */
.L_x_9:
[----:B------:R-:W-:Y:S01]  /*15c0*/  UMOV UR6, 0x54411744 ;  /* 0x5441174400067882 */ /* 0x000fe20000000000 */
[----:B------:R-:W-:Y:S01]  /*15d0*/  UMOV UR7, 0x400921fb ;  /* 0x400921fb00077882 */ /* 0x000fe20000000000 */
[----:B------:R-:W-:Y:S01]  /*15e0*/  BSSY.RECONVERGENT B0, `(.L_x_15) ;  /* 0x0000020000007945 */ /* 0x000fe20003800200 */
[----:B------:R-:W-:-:S14]  /*15f0*/  DSETP.GEU.AND P0, PT, R32, -UR6, PT ;  /* 0x8000000620007e2a */ /* 0x000fdc000bf0e000 */
[----:B------:R-:W-:Y:S05]  /*1600*/  @P0 BRA `(.L_x_16) ;  /* 0x0000000000740947 */ /* 0x000fea0003800000 */
[----:B------:R-:W-:Y:S01]  /*1610*/  UMOV UR8, 0x7f30d173 ;  /* 0x7f30d17300087882 */ /* 0x000fe20000000000 */
[----:B------:R-:W-:Y:S01]  /*1620*/  UMOV UR9, 0x4032d97c ;  /* 0x4032d97c00097882 */ /* 0x000fe20000000000 */
[----:B------:R-:W-:Y:S01]  /*1630*/  BSSY.RECONVERGENT B1, `(.L_x_17) ;  /* 0x0000012000017945 */ /* 0x000fe20003800200 */
[----:B------:R-:W-:Y:S01]  /*1640*/  DADD R6, R32, UR8 ;  /* 0x0000000820067e29 */ /* 0x000fe20008000000 */
[----:B------:R-:W-:-:S07]  /*1650*/  PLOP3.LUT P0, PT, PT, PT, PT, 0x80, 0x8 ;  /* 0x000000000008781c */ /* 0x000fce0003f0f070 */
[----:B------:R-:W-:-:S14]  /*1660*/  DSETP.GEU.AND P1, PT, R6, -UR6, PT ;  /* 0x8000000606007e2a */ /* 0x000fdc000bf2e000 */
[----:B------:R-:W-:Y:S05]  /*1670*/  @P1 BRA `(.L_x_18) ;  /* 0x0000000000341947 */ /* 0x000fea0003800000 */
[----:B------:R-:W-:Y:S01]  /*1680*/  BSSY.RECONVERGENT B2, `(.L_x_19) ;  /* 0x000000b000027945 */ /* 0x000fe20003800200 */
[----:B------:R-:W-:Y:S02]  /*1690*/  IMAD.MOV.U32 R6, RZ, RZ, 0x54411744 ;  /* 0x54411744ff067424 */ /* 0x000fe400078e00ff */
[----:B------:R-:W-:Y:S02]  /*16a0*/  IMAD.MOV.U32 R7, RZ, RZ, 0x401921fb ;  /* 0x401921fbff077424 */ /* 0x000fe400078e00ff */
[----:B------:R-:W-:Y:S02]  /*16b0*/  IMAD.MOV.U32 R8, RZ, RZ, -0x16470ba4 ;  /* 0xe9b8f45cff087424 */ /* 0x000fe400078e00ff */
[----:B------:R-:W-:-:S07]  /*16c0*/  IMAD.MOV.U32 R9, RZ, RZ, 0x4035fdbb ;  /* 0x4035fdbbff097424 */ /* 0x000fce00078e00ff */
.L_x_20:
[----:B------:R-:W-:-:S08]  /*16d0*/  DADD R32, R32, R6 ;  /* 0x0000000020207229 */ /* 0x000fd00000000006 */
[----:B------:R-:W-:-:S08]  /*16e0*/  DADD R32, R32, R6 ;  /* 0x0000000020207229 */ /* 0x000fd00000000006 */
[----:B------:R-:W-:-:S08]  /*16f0*/  DADD R32, R32, R6 ;  /* 0x0000000020207229 */ /* 0x000fd00000000006 */
[----:B------:R-:W-:-:S08]  /*1700*/  DADD R32, R32, R6 ;  /* 0x0000000020207229 */ /* 0x000fd00000000006 */
[----:B------:R-:W-:-:S14]  /*1710*/  DSETP.GEU.AND P0, PT, R32, -R8, PT ;  /* 0x800000082000722a */ /* 0x000fdc0003f0e000 */
[----:B------:R-:W-:Y:S05]  /*1720*/  @!P0 BRA `(.L_x_20) ;  /* 0xfffffffc00e88947 */ /* 0x000fea000383ffff */
[----:B------:R-:W-:Y:S05]  /*1730*/  BSYNC.RECONVERGENT B2 ;  /* 0x0000000000027941 */ /* 0x000fea0003800200 */
.L_x_19:
[----:B------:R-:W-:-:S13]  /*1740*/  PLOP3.LUT P0, PT, PT, PT, PT, 0x8, 0x80 ;  /* 0x000000000080781c */ /* 0x000fda0003f0e170 */
.L_x_18:
[----:B------:R-:W-:Y:S05]  /*1750*/  BSYNC.RECONVERGENT B1 ;  /* 0x0000000000017941 */ /* 0x000fea0003800200 */
.L_x_17:
[----:B------:R-:W-:Y:S01]  /*1760*/  UMOV UR8, 0x54411744 ;  /* 0x5441174400087882 */ /* 0x000fe20000000000 */
[----:B------:R-:W-:Y:S02]  /*1770*/  UMOV UR9, 0x401921fb ;  /* 0x401921fb00097882 */ /* 0x000fe40000000000 */
[----:B------:R-:W-:-:S08]  /*1780*/  DADD R6, R32, UR8 ;  /* 0x0000000820067e29 */ /* 0x000fd00008000000 */
[----:B------:R-:W-:-:S14]  /*1790*/  DSETP.GEU.AND P1, PT, R6, -UR6, PT ;  /* 0x8000000606007e2a */ /* 0x000fdc000bf2e000 */
[----:B------:R-:W-:Y:S01]  /*17a0*/  @!P1 PLOP3.LUT P0, PT, PT, PT, PT, 0x8, 0x80 ;  /* 0x000000000080981c */ /* 0x000fe20003f0e170 */
[----:B------:R-:W-:-:S12]  /*17b0*/  @!P1 DADD R32, R6, UR8 ;  /* 0x0000000806209e29 */ /* 0x000fd80008000000 */
[----:B------:R-:W-:-:S14]  /*17c0*/  DSETP.LT.OR P0, PT, R32, -UR6, P0 ;  /* 0x8000000620007e2a */ /* 0x000fdc0008701400 */
[----:B------:R-:W-:-:S11]  /*17d0*/  @P0 DADD R32, R32, UR8 ;  /* 0x0000000820200e29 */ /* 0x000fd60008000000 */
.L_x_16:
[----:B------:R-:W-:Y:S05]  /*17e0*/  BSYNC.RECONVERGENT B0 ;  /* 0x0000000000007941 */ /* 0x000fea0003800200 */
.L_x_15:
[----:B------:R-:W-:Y:S01]  /*17f0*/  UMOV UR8, 0xeb1c432d ;  /* 0xeb1c432d00087882 */ /* 0x000fe20000000000 */
[----:B------:R-:W-:Y:S02]  /*1800*/  UMOV UR9, 0x3f1a36e2 ;  /* 0x3f1a36e200097882 */ /* 0x000fe40000000000 */
[----:B------:R-:W-:-:S14]  /*1810*/  DSETP.GEU.AND P0, PT, |R32|, UR8, PT ;  /* 0x0000000820007e2a */ /* 0x000fdc000bf0e200 */
[----:B------:R-:W-:Y:S05]  /*1820*/  @!P0 EXIT ;  /* 0x000000000000894d */ /* 0x000fea0003800000 */
[----:B------:R-:W-:Y:S01]  /*1830*/  DMUL R6, R50, R50 ;  /* 0x0000003232067228 */ /* 0x000fe20000000000 */
[----:B------:R-:W-:Y:S01]  /*1840*/  UMOV UR6, 0x812dea11 ;  /* 0x812dea1100067882 */ /* 0x000fe20000000000 */
[----:B------:R-:W-:Y:S01]  /*1850*/  UMOV UR7, 0x3d719799 ;  /* 0x3d71979900077882 */ /* 0x000fe20000000000 */
[----:B------:R-:W-:Y:S01]  /*1860*/  MOV R10, 0x0 ;  /* 0x00000000000a7802 */ /* 0x000fe20000000f00 */
[----:B------:R-:W-:Y:S01]  /*1870*/  IMAD.MOV.U32 R11, RZ, RZ, 0x3fd80000 ;  /* 0x3fd80000ff0b7424 */ /* 0x000fe200078e00ff */
[----:B------:R-:W-:Y:S01]  /*1880*/  BSSY.RECONVERGENT B0, `(.L_x_21) ;  /* 0x000001d000007945 */ /* 0x000fe20003800200 */
[----:B------:R-:W-:Y:S02]  /*1890*/  CS2R R30, SRZ ;  /* 0x00000000001e7805 */ /* 0x000fe4000001ff00 */
        /* <DEDUP_REMOVED lines=17> */
[----:B------:R-:W-:Y:S01]  /*19b0*/  IMAD.MOV.U32 R40, RZ, RZ, R42 ;  /* 0x000000ffff287224 */ /* 0x000fe200078e002a */
[----:B------:R-:W-:Y:S01]  /*19c0*/  MOV R7, R43 ;  /* 0x0000002b00077202 */ /* 0x000fe20000000f00 */
[----:B------:R-:W-:Y:S02]  /*19d0*/  IMAD.MOV.U32 R29, RZ, RZ, R9 ;  /* 0x000000ffff1d7224 */ /* 0x000fe400078e0009 */
[----:B------:R-:W-:Y:S01]  /*19e0*/  IMAD.MOV.U32 R42, RZ, RZ, R6 ;  /* 0x000000ffff2a7224 */ /* 0x000fe200078e0006 */
[----:B------:R-:W-:Y:S01]  /*19f0*/  MOV R6, 0x1a30 ;  /* 0x00001a3000067802 */ /* 0x000fe20000000f00 */
[----:B------:R-:W-:Y:S02]  /*1a00*/  IMAD.MOV.U32 R28, RZ, RZ, R62 ;  /* 0x000000ffff1c7224 */ /* 0x000fe400078e003e */
[----:B------:R-:W-:-:S07]  /*1a10*/  IMAD.MOV.U32 R9, RZ, RZ, R41 ;  /* 0x000000ffff097224 */ /* 0x000fce00078e0029 */
[----:B------:R-:W-:Y:S05]  /*1a20*/  CALL.REL.NOINC `($__internal_2_$__cuda_sm20_dsqrt_rn_f64_mediumpath_v1) ;  /* 0x0000001c00b07944 */ /* 0x000fea0003c00000 */
[----:B------:R-:W-:Y:S02]  /*1a30*/  IMAD.MOV.U32 R28, RZ, RZ, R8 ;  /* 0x000000ffff1c7224 */ /* 0x000fe400078e0008 */
[----:B------:R-:W-:-:S07]  /*1a40*/  IMAD.MOV.U32 R29, RZ, RZ, R9 ;  /* 0x000000ffff1d7224 */ /* 0x000fce00078e0009 */
.L_x_22:
[----:B------:R-:W-:Y:S05]  /*1a50*/  BSYNC.RECONVERGENT B0 ;  /* 0x0000000000007941 */ /* 0x000fea0003800200 */
.L_x_21:
[----:B------:R-:W-:Y:S01]  /*1a60*/  DMUL R40, R16, R16 ;  /* 0x0000001010287228 */ /* 0x000fe20000000000 */
[----:B------:R-:W-:Y:S01]  /*1a70*/  MOV R6, 0x1 ;  /* 0x0000000100067802 */ /* 0x000fe20000000f00 */
[----:B------:R-:W-:Y:S01]  /*1a80*/  BSSY.RECONVERGENT B0, `(.L_x_23) ;  /* 0x0000017000007945 */ /* 0x000fe20003800200 */
[----:B------:R-:W-:Y:S01]  /*1a90*/  FSETP.GEU.AND P1, PT, |R29|, 6.5827683646048100446e-37, PT ;  /* 0x036000001d00780b */ /* 0x000fe20003f2e200 */
[----:B------:R-:W-:Y:S02]  /*1aa0*/  DMUL R2, R2, R2 ;  /* 0x0000000202027228 */ /* 0x000fe40000000000 */
[----:B------:R-:W0:Y:S01]  /*1ab0*/  MUFU.RCP64H R7, R41 ;  /* 0x0000002900077308 */ /* 0x000e220000001800 */
[----:B------:R-:W-:Y:S02]  /*1ac0*/  DMUL R16, R28, R28 ;  /* 0x0000001c1c107228 */ /* 0x000fe40000000000 */
[----:B0-----:R-:W-:-:S08]  /*1ad0*/  DFMA R8, -R40, R6, 1 ;  /* 0x3ff000002808742b */ /* 0x001fd00000000106 */
[----:B------:R-:W-:-:S08]  /*1ae0*/  DFMA R8, R8, R8, R8 ;  /* 0x000000080808722b */ /* 0x000fd00000000008 */
[----:B------:R-:W-:-:S08]  /*1af0*/  DFMA R8, R6, R8, R6 ;  /* 0x000000080608722b */ /* 0x000fd00000000006 */
[----:B------:R-:W-:-:S08]  /*1b00*/  DFMA R6, -R40, R8, 1 ;  /* 0x3ff000002806742b */ /* 0x000fd00000000108 */
[----:B------:R-:W-:-:S08]  /*1b10*/  DFMA R6, R8, R6, R8 ;  /* 0x000000060806722b */ /* 0x000fd00000000008 */
        /* <DEDUP_REMOVED lines=10> */
[----:B------:R-:W-:Y:S05]  /*1bc0*/  CALL.REL.NOINC `($__internal_1_$__cuda_sm20_div_rn_f64_full) ;  /* 0x0000001400bc7944 */ /* 0x000fea0003c00000 */
[----:B------:R-:W-:Y:S02]  /*1bd0*/  IMAD.MOV.U32 R6, RZ, RZ, R8 ;  /* 0x000000ffff067224 */ /* 0x000fe400078e0008 */
[----:B------:R-:W-:-:S07]  /*1be0*/  IMAD.MOV.U32 R7, RZ, RZ, R9 ;  /* 0x000000ffff077224 */ /* 0x000fce00078e0009 */
.L_x_24:
[----:B------:R-:W-:Y:S05]  /*1bf0*/  BSYNC.RECONVERGENT B0 ;  /* 0x0000000000007941 */ /* 0x000fea0003800200 */
.L_x_23:
[----:B------:R-:W0:Y:S01]  /*1c00*/  MUFU.RCP64H R9, R3 ;  /* 0x0000000300097308 */ /* 0x000e220000001800 */
[----:B------:R-:W-:Y:S01]  /*1c10*/  MOV R8, 0x1 ;  /* 0x0000000100087802 */ /* 0x000fe20000000f00 */
[----:B------:R-:W-:Y:S01]  /*1c20*/  BSSY.RECONVERGENT B0, `(.L_x_25) ;  /* 0x0000017000007945 */ /* 0x000fe20003800200 */
[-C--:B------:R-:W-:Y:S02]  /*1c30*/  DMUL R26, R26, R6.reuse ;  /* 0x000000061a1a7228 */ /* 0x080fe40000000000 */
[----:B------:R-:W-:Y:S02]  /*1c40*/  DMUL R24, R24, R6 ;  /* 0x0000000618187228 */ /* 0x000fe40000000000 */
[----:B0-----:R-:W-:-:S08]  /*1c50*/  DFMA R10, -R2, R8, 1 ;  /* 0x3ff00000020a742b */ /* 0x001fd00000000108 */
[----:B------:R-:W-:-:S08]  /*1c60*/  DFMA R10, R10, R10, R10 ;  /* 0x0000000a0a0a722b */ /* 0x000fd0000000000a */
[----:B------:R-:W-:-:S08]  /*1c70*/  DFMA R10, R8, R10, R8 ;  /* 0x0000000a080a722b */ /* 0x000fd00000000008 */
[----:B------:R-:W-:-:S08]  /*1c80*/  DFMA R8, -R2, R10, 1 ;  /* 0x3ff000000208742b */ /* 0x000fd0000000010a */
[----:B------:R-:W-:-:S08]  /*1c90*/  DFMA R8, R10, R8, R10 ;  /* 0x000000080a08722b */ /* 0x000fd0000000000a */
[----:B------:R-:W-:-:S08]  /*1ca0*/  DMUL R10, R8, -R28 ;  /* 0x8000001c080a7228 */ /* 0x000fd00000000000 */
[----:B------:R-:W-:-:S08]  /*1cb0*/  DFMA R40, -R2, R10, -R28 ;  /* 0x0000000a0228722b */ /* 0x000fd0000000091c */
[----:B------:R-:W-:Y:S02]  /*1cc0*/  DFMA R8, R8, R40, R10 ;  /* 0x000000280808722b */ /* 0x000fe4000000000a */
[----:B------:R-:W-:Y:S02]  /*1cd0*/  DADD R10, -RZ, -R28 ;  /* 0x00000000ff0a7229 */ /* 0x000fe4000000091c */
[----:B------:R-:W-:-:S06]  /*1ce0*/  DMUL R28, R60, R6 ;  /* 0x000000063c1c7228 */ /* 0x000fcc0000000000 */
[----:B------:R-:W-:Y:S02]  /*1cf0*/  FFMA R40, RZ, R3, R9 ;  /* 0x00000003ff287223 */ /* 0x000fe40000000009 */
[----:B------:R-:W-:-:S03]  /*1d00*/  FSETP.GEU.AND P1, PT, |R11|, 6.5827683646048100446e-37, PT ;  /* 0x036000000b00780b */ /* 0x000fc60003f2e200 */
[----:B------:R-:W-:-:S13]  /*1d10*/  FSETP.GT.AND P0, PT, |R40|, 1.469367938527859385e-39, PT ;  /* 0x001000002800780b */ /* 0x000fda0003f04200 */
[----:B------:R-:W-:Y:S05]  /*1d20*/  @P0 BRA P1, `(.L_x_26) ;  /* 0x0000000000180947 */ /* 0x000fea0000800000 */
[----:B------:R-:W-:Y:S01]  /*1d30*/  IMAD.MOV.U32 R8, RZ, RZ, R10 ;  /* 0x000000ffff087224 */ /* 0x000fe200078e000a */
[----:B------:R-:W-:Y:S01]  /*1d40*/  MOV R6, 0x1d90 ;  /* 0x00001d9000067802 */ /* 0x000fe20000000f00 */
[----:B------:R-:W-:Y:S02]  /*1d50*/  IMAD.MOV.U32 R9, RZ, RZ, R11 ;  /* 0x000000ffff097224 */ /* 0x000fe400078e000b */
[----:B------:R-:W-:Y:S02]  /*1d60*/  IMAD.MOV.U32 R42, RZ, RZ, R2 ;  /* 0x000000ffff2a7224 */ /* 0x000fe400078e0002 */
[----:B------:R-:W-:-:S07]  /*1d70*/  IMAD.MOV.U32 R41, RZ, RZ, R3 ;  /* 0x000000ffff297224 */ /* 0x000fce00078e0003 */
[----:B------:R-:W-:Y:S05]  /*1d80*/  CALL.REL.NOINC `($__internal_1_$__cuda_sm20_div_rn_f64_full) ;  /* 0x00000014004c7944 */ /* 0x000fea0003c00000 */
.L_x_26:
[----:B------:R-:W-:Y:S05]  /*1d90*/  BSYNC.RECONVERGENT B0 ;  /* 0x0000000000007941 */ /* 0x000fea0003800200 */
.L_x_25:
[----:B------:R-:W0:Y:S01]  /*1da0*/  MUFU.RCP64H R3, R17 ;  /* 0x0000001100037308 */ /* 0x000e220000001800 */
[----:B------:R-:W-:Y:S01]  /*1db0*/  IMAD.MOV.U32 R2, RZ, RZ, 0x1 ;  /* 0x00000001ff027424 */ /* 0x000fe200078e00ff */
[----:B------:R-:W-:Y:S01]  /*1dc0*/  DMUL R56, R56, R50 ;  /* 0x0000003238387228 */ /* 0x000fe20000000000 */
[----:B------:R-:W-:Y:S01]  /*1dd0*/  BSSY.RECONVERGENT B0, `(.L_x_27) ;  /* 0x000001d000007945 */ /* 0x000fe20003800200 */
[----:B------:R-:W-:Y:S02]  /*1de0*/  DMUL R46, R50, R46 ;  /* 0x0000002e322e7228 */ /* 0x000fe40000000000 */
[-C--:B------:R-:W-:Y:S02]  /*1df0*/  DMUL R22, R22, R8.reuse ;  /* 0x0000000816167228 */ /* 0x080fe40000000000 */
[----:B------:R-:W-:Y:S02]  /*1e00*/  DMUL R20, R20, R8 ;  /* 0x0000000814147228 */ /* 0x000fe40000000000 */
[----:B------:R-:W-:-:S02]  /*1e10*/  DFMA R56, R58, R52, R56 ;  /* 0x000000343a38722b */ /* 0x000fc40000000038 */
[----:B------:R-:W-:Y:S02]  /*1e20*/  DFMA R46, R52, R48, R46 ;  /* 0x00000030342e722b */ /* 0x000fe4000000002e */
[----:B------:R-:W-:Y:S02]  /*1e30*/  DMUL R18, R18, R8 ;  /* 0x0000000812127228 */ /* 0x000fe40000000000 */
[----:B0-----:R-:W-:Y:S02]  /*1e40*/  DFMA R6, -R16, R2, 1 ;  /* 0x3ff000001006742b */ /* 0x001fe40000000102 */
[----:B------:R-:W-:Y:S02]  /*1e50*/  DFMA R54, R54, R12, R56 ;  /* 0x0000000c3636722b */ /* 0x000fe40000000038 */
[----:B------:R-:W-:-:S04]  /*1e60*/  DFMA R12, R12, R14, R46 ;  /* 0x0000000e0c0c722b */ /* 0x000fc8000000002e */
[----:B------:R-:W-:-:S04]  /*1e70*/  DFMA R6, R6, R6, R6 ;  /* 0x000000060606722b */ /* 0x000fc80000000006 */
[----:B------:R-:W-:-:S04]  /*1e80*/  FSETP.GEU.AND P1, PT, |R55|, 6.5827683646048100446e-37, PT ;  /* 0x036000003700780b */ /* 0x000fc80003f2e200 */
        /* <DEDUP_REMOVED lines=9> */
[----:B------:R-:W-:Y:S01]  /*1f20*/  MOV R8, R54 ;  /* 0x0000003600087202 */ /* 0x000fe20000000f00 */
[----:B------:R-:W-:Y:S01]  /*1f30*/  IMAD.MOV.U32 R9, RZ, RZ, R55 ;  /* 0x000000ffff097224 */ /* 0x000fe200078e0037 */
[----:B------:R-:W-:Y:S01]  /*1f40*/  MOV R6, 0x1f80 ;  /* 0x00001f8000067802 */ /* 0x000fe20000000f00 */
[----:B------:R-:W-:Y:S02]  /*1f50*/  IMAD.MOV.U32 R42, RZ, RZ, R16 ;  /* 0x000000ffff2a7224 */ /* 0x000fe400078e0010 */
[----:B------:R-:W-:-:S07]  /*1f60*/  IMAD.MOV.U32 R41, RZ, RZ, R17 ;  /* 0x000000ffff297224 */ /* 0x000fce00078e0011 */
[----:B------:R-:W-:Y:S05]  /*1f70*/  CALL.REL.NOINC `($__internal_1_$__cuda_sm20_div_rn_f64_full) ;  /* 0x0000001000d07944 */ /* 0x000fea0003c00000 */
[----:B------:R-:W-:Y:S02]  /*1f80*/  IMAD.MOV.U32 R2, RZ, RZ, R8 ;  /* 0x000000ffff027224 */ /* 0x000fe400078e0008 */
[----:B------:R-:W-:-:S07]  /*1f90*/  IMAD.MOV.U32 R3, RZ, RZ, R9 ;  /* 0x000000ffff037224 */ /* 0x000fce00078e0009 */
.L_x_28:
[----:B------:R-:W-:Y:S05]  /*1fa0*/  BSYNC.RECONVERGENT B0 ;  /* 0x0000000000007941 */ /* 0x000fea0003800200 */
.L_x_27:
[----:B------:R-:W0:Y:S01]  /*1fb0*/  MUFU.RCP64H R7, R17 ;  /* 0x0000001100077308 */ /* 0x000e220000001800 */
[----:B------:R-:W-:Y:S01]  /*1fc0*/  MOV R6, 0x1 ;  /* 0x0000000100067802 */ /* 0x000fe20000000f00 */
[----:B------:R-:W-:Y:S01]  /*1fd0*/  BSSY.RECONVERGENT B0, `(.L_x_29) ;  /* 0x0000013000007945 */ /* 0x000fe20003800200 */
[----:B------:R-:W-:-:S04]  /*1fe0*/  FSETP.GEU.AND P1, PT, |R13|, 6.5827683646048100446e-37, PT ;  /* 0x036000000d00780b */ /* 0x000fc80003f2e200 */
        /* <DEDUP_REMOVED lines=17> */
.L_x_30:
[----:B------:R-:W-:Y:S05]  /*2100*/  BSYNC.RECONVERGENT B0 ;  /* 0x0000000000007941 */ /* 0x000fea0003800200 */
.L_x_29:
[----:B------:R-:W0:Y:S02]  /*2110*/  LDCU.64 UR6, c[0x0][0x3a0] ;  /* 0x00007400ff0677ac */ /* 0x000e240008000a00 */
[C---:B0-----:R-:W-:Y:S02]  /*2120*/  IADD3 R10, P0, PT, R4.reuse, UR6, RZ ;  /* 0x00000006040a7c10 */ /* 0x041fe4000ff1e0ff */
[C---:B------:R-:W-:Y:S02]  /*2130*/  IADD3 R16, P1, PT, R5.reuse, UR6, RZ ;  /* 0x0000000605107c10 */ /* 0x040fe4000ff3e0ff */
[----:B------:R-:W-:Y:S02]  /*2140*/  LEA.HI.X.SX32 R11, R4, UR7, 0x1, P0 ;  /* 0x00000007040b7c11 */ /* 0x000fe400080f0eff */
[C---:B------:R-:W-:Y:S02]  /*2150*/  IADD3 R14, P2, PT, R0.reuse, UR6, RZ ;  /* 0x00000006000e7c10 */ /* 0x040fe4000ff5e0ff */
[----:B------:R-:W-:Y:S01]  /*2160*/  LEA.HI.X.SX32 R17, R5, UR7, 0x1, P1 ;  /* 0x0000000705117c11 */ /* 0x000fe200088f0eff */
[----:B------:R-:W2:Y:S01]  /*2170*/  LDG.E.U8 R10, desc[UR4][R10.64] ;  /* 0x000000040a0a7981 */ /* 0x000ea2000c1e1100 */
[----:B------:R-:W-:-:S02]  /*2180*/  LEA.HI.X.SX32 R15, R0, UR7, 0x1, P2 ;  /* 0x00000007000f7c11 */ /* 0x000fc400090f0eff */
[C---:B------:R-:W-:Y:S01]  /*2190*/  IADD3 R12, P0, PT, R44.reuse, UR6, RZ ;  /* 0x000000062c0c7c10 */ /* 0x040fe2000ff1e0ff */
[----:B------:R-:W3:Y:S03]  /*21a0*/  LDG.E.U8 R7, desc[UR4][R16.64] ;  /* 0x0000000410077981 */ /* 0x000ee6000c1e1100 */
[----:B------:R-:W-:Y:S01]  /*21b0*/  LEA.HI.X.SX32 R13, R44, UR7, 0x1, P0 ;  /* 0x000000072c0d7c11 */ /* 0x000fe200080f0eff */
[----:B------:R-:W4:Y:S04]  /*21c0*/  LDG.E.U8 R40, desc[UR4][R14.64] ;  /* 0x000000040e287981 */ /* 0x000f28000c1e1100 */
[----:B------:R0:W5:Y:S01]  /*21d0*/  LDG.E.U8 R6, desc[UR4][R12.64] ;  /* 0x000000040c067981 */ /* 0x000162000c1e1100 */
[----:B------:R-:W-:-:S02]  /*21e0*/  DADD R54, R2, -1 ;  /* 0xbff0000002367429 */ /* 0x000fc40000000000 */
[-C--:B------:R-:W-:Y:S02]  /*21f0*/  DMUL R58, R22, R8.reuse ;  /* 0x00000008163a7228 */ /* 0x080fe40000000000 */
[-C--:B------:R-:W-:Y:S02]  /*2200*/  DMUL R56, R20, R8.reuse ;  /* 0x0000000814387228 */ /* 0x080fe40000000000 */
[----:B------:R-:W-:Y:S02]  /*2210*/  DADD R48, R8, -1 ;  /* 0xbff0000008307429 */ /* 0x000fe40000000000 */
[----:B------:R-:W-:Y:S02]  /*2220*/  DMUL R8, R18, R8 ;  /* 0x0000000812087228 */ /* 0x000fe40000000000 */
[-C--:B------:R-:W-:Y:S02]  /*2230*/  DMUL R52, R28, R2.reuse ;  /* 0x000000021c347228 */ /* 0x080fe40000000000 */
[----:B------:R-:W-:-:S02]  /*2240*/  DMUL R50, R26, R2 ;  /* 0x000000021a327228 */ /* 0x000fc40000000000 */
[----:B------:R-:W-:Y:S01]  /*2250*/  DMUL R2, R24, R2 ;  /* 0x0000000218027228 */ /* 0x000fe20000000000 */
[----:B------:R-:W-:Y:S01]  /*2260*/  BSSY.RECONVERGENT B0, `(.L_x_31) ;  /* 0x0000023000007945 */ /* 0x000fe20003800200 */
[-C--:B------:R-:W-:Y:S02]  /*2270*/  DFMA R58, R28, R54.reuse, -R58 ;  /* 0x000000361c3a722b */ /* 0x080fe4000000083a */
[-C--:B------:R-:W-:Y:S02]  /*2280*/  DFMA R56, R26, R54.reuse, -R56 ;  /* 0x000000361a38722b */ /* 0x080fe40000000838 */
[----:B------:R-:W-:Y:S02]  /*2290*/  DFMA R54, R24, R54, -R8 ;  /* 0x000000361836722b */ /* 0x000fe40000000808 */
[-C--:B------:R-:W-:Y:S02]  /*22a0*/  DFMA R52, R22, R48.reuse, -R52 ;  /* 0x000000301634722b */ /* 0x080fe40000000834 */
[----:B------:R-:W-:-:S02]  /*22b0*/  DFMA R50, R20, R48, -R50 ;  /* 0x000000301432722b */ /* 0x000fc40000000832 */
[----:B------:R-:W-:Y:S01]  /*22c0*/  DFMA R48, R18, R48, -R2 ;  /* 0x000000301230722b */ /* 0x000fe20000000802 */
[----:B--2---:R-:W-:Y:S02]  /*22d0*/  LOP3.LUT P1, RZ, R10, 0x3, RZ, 0xc0, !PT ;  /* 0x000000030aff7812 */ /* 0x004fe4000782c0ff */
[----:B---3--:R-:W-:Y:S02]  /*22e0*/  LOP3.LUT R2, R7, 0x3, RZ, 0xc0, !PT ;  /* 0x0000000307027812 */ /* 0x008fe400078ec0ff */
[----:B----4-:R-:W-:-:S09]  /*22f0*/  LOP3.LUT R3, R40, 0x3, RZ, 0xc0, !PT ;  /* 0x0000000328037812 */ /* 0x010fd200078ec0ff */
[----:B0-----:R-:W-:Y:S05]  /*2300*/  @P1 BRA `(.L_x_32) ;  /* 0x0000000000601947 */ /* 0x001fea0003800000 */
[----:B------:R-:W0:Y:S02]  /*2310*/  LDC.64 R8, c[0x0][0x398] ;  /* 0x0000e600ff087b82 */ /* 0x000e240000000a00 */
[----:B0-----:R-:W-:-:S06]  /*2320*/  IMAD.WIDE R8, R4, 0x4, R8 ;  /* 0x0000000404087825 */ /* 0x001fcc00078e0208 */
[----:B------:R-:W2:Y:S02]  /*2330*/  LDG.E R8, desc[UR4][R8.64] ;  /* 0x0000000408087981 */ /* 0x000ea4000c1e1900 */
[----:B--2---:R-:W-:-:S13]  /*2340*/  FSETP.GT.AND P0, PT, R8, RZ, PT ;  /* 0x000000ff0800720b */ /* 0x004fda0003f04000 */
[----:B------:R-:W-:Y:S05]  /*2350*/  @!P0 BRA `(.L_x_32) ;  /* 0x00000000004c8947 */ /* 0x000fea0003800000 */
[----:B------:R-:W0:Y:S01]  /*2360*/  F2F.F64.F32 R8, R8 ;  /* 0x0000000800087310 */ /* 0x000e220000201800 */
[----:B------:R-:W-:Y:S07]  /*2370*/  BSSY.RECONVERGENT B1, `(.L_x_32) ;  /* 0x0000011000017945 */ /* 0x000fee0003800200 */
[----:B0-----:R-:W0:Y:S01]  /*2380*/  MUFU.RCP64H R11, R9 ;  /* 0x00000009000b7308 */ /* 0x001e220000001800 */
[----:B------:R-:W-:-:S05]  /*2390*/  VIADD R10, R9, 0x300402 ;  /* 0x00300402090a7836 */ /* 0x000fca0000000000 */
[----:B------:R-:W-:Y:S01]  /*23a0*/  FSETP.GEU.AND P0, PT, |R10|, 5.8789094863358348022e-39, PT ;  /* 0x004004020a00780b */ /* 0x000fe20003f0e200 */
[----:B0-----:R-:W-:-:S08]  /*23b0*/  DFMA R30, -R8, R10, 1 ;  /* 0x3ff00000081e742b */ /* 0x001fd0000000010a */
[----:B------:R-:W-:-:S08]  /*23c0*/  DFMA R30, R30, R30, R30 ;  /* 0x0000001e1e1e722b */ /* 0x000fd0000000001e */
[----:B------:R-:W-:-:S08]  /*23d0*/  DFMA R30, R10, R30, R10 ;  /* 0x0000001e0a1e722b */ /* 0x000fd0000000000a */
[----:B------:R-:W-:-:S08]  /*23e0*/  DFMA R40, -R8, R30, 1 ;  /* 0x3ff000000828742b */ /* 0x000fd0000000011e */
[----:B------:R-:W-:Y:S01]  /*23f0*/  DFMA R30, R30, R40, R30 ;  /* 0x000000281e1e722b */ /* 0x000fe2000000001e */
[----:B------:R-:W-:Y:S10]  /*2400*/  @P0 BRA `(.L_x_33) ;  /* 0x00000000001c0947 */ /* 0x000ff40003800000 */
[----:B------:R-:W-:Y:S02]  /*2410*/  LOP3.LUT R7, R9, 0x7fffffff, RZ, 0xc0, !PT ;  /* 0x7fffffff09077812 */ /* 0x000fe400078ec0ff */
[----:B------:R-:W-:Y:S02]  /*2420*/  MOV R10, R8 ;  /* 0x00000008000a7202 */ /* 0x000fe40000000f00 */
[----:B------:R-:W-:Y:S01]  /*2430*/  MOV R42, 0x2460 ;  /* 0x00002460002a7802 */ /* 0x000fe20000000f00 */
[----:B------:R-:W-:-:S07]  /*2440*/  VIADD R40, R7, 0xfff00000 ;  /* 0xfff0000007287836 */ /* 0x000fce0000000000 */
[----:B-----5:R-:W-:Y:S05]  /*2450*/  CALL.REL.NOINC `($__internal_0_$__cuda_sm20_dblrcp_rn_slowpath_v3) ;  /* 0x0000000800f07944 */ /* 0x020fea0003c00000 */
[----:B------:R-:W-:Y:S02]  /*2460*/  IMAD.MOV.U32 R30, RZ, RZ, R60 ;  /* 0x000000ffff1e7224 */ /* 0x000fe400078e003c */
[----:B------:R-:W-:-:S07]  /*2470*/  IMAD.MOV.U32 R31, RZ, RZ, R61 ;  /* 0x000000ffff1f7224 */ /* 0x000fce00078e003d */
.L_x_33:
[----:B------:R-:W-:Y:S05]  /*2480*/  BSYNC.RECONVERGENT B1 ;  /* 0x0000000000017941 */ /* 0x000fea0003800200 */
.L_x_32:
[----:B------:R-:W-:Y:S05]  /*2490*/  BSYNC.RECONVERGENT B0 ;  /* 0x0000000000007941 */ /* 0x000fea0003800200 */
.L_x_31:
[----:B-----5:R-:W-:Y:S01]  /*24a0*/  LOP3.LUT P2, RZ, R6, 0x3, RZ, 0xc0, !PT ;  /* 0x0000000306ff7812 */ /* 0x020fe2000784c0ff */
[----:B------:R-:W-:Y:S01]  /*24b0*/  BSSY.RECONVERGENT B0, `(.L_x_34) ;  /* 0x000001c000007945 */ /* 0x000fe20003800200 */
[----:B------:R-:W-:-:S11]  /*24c0*/  CS2R R46, SRZ ;  /* 0x00000000002e7805 */ /* 0x000fd6000001ff00 */
[----:B------:R-:W-:Y:S05]  /*24d0*/  @P2 BRA `(.L_x_35) ;  /* 0x0000000000642947 */ /* 0x000fea0003800000 */
        /* <DEDUP_REMOVED lines=16> */
[----:B------:R-:W-:Y:S01]  /*25e0*/  LOP3.LUT R8, R7, 0x7fffffff, RZ, 0xc0, !PT ;  /* 0x7fffffff07087812 */ /* 0x000fe200078ec0ff */
[----:B------:R-:W-:Y:S01]  /*25f0*/  IMAD.MOV.U32 R10, RZ, RZ, R6 ;  /* 0x000000ffff0a7224 */ /* 0x000fe200078e0006 */
[----:B------:R-:W-:Y:S02]  /*2600*/  MOV R9, R7 ;  /* 0x0000000700097202 */ /* 0x000fe40000000f00 */
[----:B------:R-:W-:Y:S01]  /*2610*/  MOV R42, 0x2640 ;  /* 0x00002640002a7802 */ /* 0x000fe20000000f00 */
[----:B------:R-:W-:-:S07]  /*2620*/  VIADD R40, R8, 0xfff00000 ;  /* 0xfff0000008287836 */ /* 0x000fce0000000000 */
[----:B------:R-:W-:Y:S05]  /*2630*/  CALL.REL.NOINC `($__internal_0_$__cuda_sm20_dblrcp_rn_slowpath_v3) ;  /* 0x0000000800787944 */ /* 0x000fea0003c00000 */
[----:B------:R-:W-:Y:S02]  /*2640*/  IMAD.MOV.U32 R46, RZ, RZ, R60 ;  /* 0x000000ffff2e7224 */ /* 0x000fe400078e003c */
[----:B------:R-:W-:-:S07]  /*2650*/  IMAD.MOV.U32 R47, RZ, RZ, R61 ;  /* 0x000000ffff2f7224 */ /* 0x000fce00078e003d */
.L_x_36:
[----:B------:R-:W-:Y:S05]  /*2660*/  BSYNC.RECONVERGENT B1 ;  /* 0x0000000000017941 */ /* 0x000fea0003800200 */
.L_x_35:
[----:B------:R-:W-:Y:S05]  /*2670*/  BSYNC.RECONVERGENT B0 ;  /* 0x0000000000007941 */ /* 0x000fea0003800200 */
.L_x_34:
[----:B------:R-:W-:Y:S01]  /*2680*/  ISETP.NE.AND P0, PT, R2, RZ, PT ;  /* 0x000000ff0200720c */ /* 0x000fe20003f05270 */
        /* <DEDUP_REMOVED lines=27> */
.L_x_39:
[----:B------:R-:W-:Y:S05]  /*2840*/  BSYNC.RECONVERGENT B1 ;  /* 0x0000000000017941 */ /* 0x000fea0003800200 */
.L_x_38:
[----:B------:R-:W-:Y:S05]  /*2850*/  BSYNC.RECONVERGENT B0 ;  /* 0x0000000000007941 */ /* 0x000fea0003800200 */
.L_x_37:
        /* <DEDUP_REMOVED lines=26> */
.L_x_42:
[----:B------:R-:W-:Y:S05]  /*2a00*/  BSYNC.RECONVERGENT B1 ;  /* 0x0000000000017941 */ /* 0x000fea0003800200 */
.L_x_41:
[----:B------:R-:W-:Y:S05]  /*2a10*/  BSYNC.RECONVERGENT B0 ;  /* 0x0000000000007941 */ /* 0x000fea0003800200 */
.L_x_40:
[----:B------:R-:W-:Y:S01]  /*2a20*/  DMUL R8, R56, R56 ;  /* 0x0000003838087228 */ /* 0x000fe20000000000 */
[----:B------:R-:W-:Y:S01]  /*2a30*/  UMOV UR6, 0x812dea11 ;  /* 0x812dea1100067882 */ /* 0x000fe20000000000 */
[----:B------:R-:W-:Y:S01]  /*2a40*/  DMUL R6, R26, R26 ;  /* 0x0000001a1a067228 */ /* 0x000fe20000000000 */
[----:B------:R-:W-:Y:S01]  /*2a50*/  UMOV UR7, 0x3d719799 ;  /* 0x3d71979900077882 */ /* 0x000fe20000000000 */
[----:B------:R-:W-:Y:S02]  /*2a60*/  DMUL R10, R50, R50 ;  /* 0x00000032320a7228 */ /* 0x000fe40000000000 */
[----:B------:R-:W-:Y:S02]  /*2a70*/  DMUL R40, R20, R20 ;  /* 0x0000001414287228 */ /* 0x000fe40000000000 */
[----:B------:R-:W-:Y:S02]  /*2a80*/  DFMA R8, R58, R58, R8 ;  /* 0x0000003a3a08722b */ /* 0x000fe40000000008 */
[----:B------:R-:W-:-:S02]  /*2a90*/  DFMA R6, R28, R28, R6 ;  /* 0x0000001c1c06722b */ /* 0x000fc40000000006 */
[----:B------:R-:W-:Y:S02]  /*2aa0*/  DFMA R10, R52, R52, R10 ;  /* 0x00000034340a722b */ /* 0x000fe4000000000a */
[----:B------:R-:W-:Y:S02]  /*2ab0*/  DFMA R40, R22, R22, R40 ;  /* 0x000000161628722b */ /* 0x000fe40000000028 */
[----:B------:R-:W-:Y:S02]  /*2ac0*/  DFMA R8, R54, R54, R8 ;  /* 0x000000363608722b */ /* 0x000fe40000000008 */
[----:B------:R-:W-:Y:S02]  /*2ad0*/  DFMA R6, R24, R24, R6 ;  /* 0x000000181806722b */ /* 0x000fe40000000006 */
[----:B------:R-:W-:Y:S02]  /*2ae0*/  DFMA R10, R48, R48, R10 ;  /* 0x00000030300a722b */ /* 0x000fe4000000000a */
[----:B------:R-:W-:-:S02]  /*2af0*/  DFMA R40, R18, R18, R40 ;  /* 0x000000121228722b */ /* 0x000fc40000000028 */
[----:B------:R-:W-:-:S08]  /*2b00*/  DMUL R8, R8, R46 ;  /* 0x0000002e08087228 */ /* 0x000fd00000000000 */
[----:B------:R-:W-:-:S08]  /*2b10*/  DFMA R6, R6, R30, R8 ;  /* 0x0000001e0606722b */ /* 0x000fd00000000008 */
[----:B------:R-:W-:-:S08]  /*2b20*/  DFMA R6, R10, R44, R6 ;  /* 0x0000002c0a06722b */ /* 0x000fd00000000006 */
[----:B------:R-:W-:-:S08]  /*2b30*/  DFMA R40, R40, R60, R6 ;  /* 0x0000003c2828722b */ /* 0x000fd00000000006 */
[----:B------:R-:W-:-:S14]  /*2b40*/  DSETP.GEU.AND P0, PT, R40, UR6, PT ;  /* 0x0000000628007e2a */ /* 0x000fdc000bf0e000 */
[----:B------:R-:W-:Y:S05]  /*2b50*/  @!P0 EXIT ;  /* 0x000000000000894d */ /* 0x000fea0003800000 */
[----:B------:R-:W0:Y:S01]  /*2b60*/  MUFU.RCP64H R7, R41 ;  /* 0x0000002900077308 */ /* 0x000e220000001800 */
[----:B------:R-:W-:Y:S01]  /*2b70*/  IMAD.MOV.U32 R6, RZ, RZ, 0x1 ;  /* 0x00000001ff067424 */ /* 0x000fe200078e00ff */
[----:B------:R-:W1:Y:S01]  /*2b80*/  LDCU.64 UR6, c[0x0][0x3b0] ;  /* 0x00007600ff0677ac */ /* 0x000e620008000a00 */
[----:B------:R-:W-:Y:S04]  /*2b90*/  BSSY.RECONVERGENT B0, `(.L_x_43) ;  /* 0x0000013000007945 */ /* 0x000fe80003800200 */
[----:B0-----:R-:W-:Y:S02]  /*2ba0*/  DFMA R8, -R40, R6, 1 ;  /* 0x3ff000002808742b */ /* 0x001fe40000000106 */
[----:B-1----:R-:W-:-:S06]  /*2bb0*/  DMUL R32, R32, -UR6 ;  /* 0x8000000620207c28 */ /* 0x002fcc0008000000 */
        /* <DEDUP_REMOVED lines=16> */
.L_x_44:
[----:B------:R-:W-:Y:S05]  /*2cc0*/  BSYNC.RECONVERGENT B0 ;  /* 0x0000000000007941 */ /* 0x000fea0003800200 */
.L_x_43:
[----:B------:R-:W-:Y:S01]  /*2cd0*/  BSSY.RECONVERGENT B0, `(.L_x_45) ;  /* 0x000000e000007945 */ /* 0x000fe20003800200 */
[----:B------:R-:W-:Y:S02]  /*2ce0*/  ISETP.NE.AND P3, PT, R2, RZ, PT ;  /* 0x000000ff0200720c */ /* 0x000fe40003f65270 */
[----:B------:R-:W-:Y:S01]  /*2cf0*/  ISETP.NE.AND P4, PT, R3, RZ, PT ;  /* 0x000000ff0300720c */ /* 0x000fe20003f85270 */
[----:B------:R-:W-:-:S12]  /*2d00*/  @P1 BRA `(.L_x_46) ;  /* 0x0000000000281947 */ /* 0x000fd80003800000 */
[----:B------:R-:W0:Y:S01]  /*2d10*/  LDC.64 R2, c[0x0][0x3a8] ;  /* 0x0000ea00ff027b82 */ /* 0x000e220000000a00 */
[----:B------:R-:W-:Y:S01]  /*2d20*/  DMUL R30, R8, R30 ;  /* 0x0000001e081e7228 */ /* 0x000fe20000000000 */
[----:B------:R-:W-:-:S07]  /*2d30*/  IMAD R5, R4, 0x3, RZ ;  /* 0x0000000304057824 */ /* 0x000fce00078e02ff */
[-C--:B------:R-:W-:Y:S02]  /*2d40*/  DMUL R28, R28, R30.reuse ;  /* 0x0000001e1c1c7228 */ /* 0x080fe40000000000 */
[-C--:B------:R-:W-:Y:S02]  /*2d50*/  DMUL R26, R26, R30.reuse ;  /* 0x0000001e1a1a7228 */ /* 0x080fe40000000000 */
[----:B------:R-:W-:Y:S01]  /*2d60*/  DMUL R24, R24, R30 ;  /* 0x0000001e18187228 */ /* 0x000fe20000000000 */
[----:B0-----:R-:W-:-:S05]  /*2d70*/  IMAD.WIDE R2, R5, 0x8, R2 ;  /* 0x0000000805027825 */ /* 0x001fca00078e0202 */
[----:B------:R0:W-:Y:S04]  /*2d80*/  REDG.E.ADD.F64.RN.STRONG.GPU desc[UR4][R2.64], R28 ;  /* 0x0000001c020079a6 */ /* 0x0001e8000c12ff04 */
[----:B------:R0:W-:Y:S04]  /*2d90*/  REDG.E.ADD.F64.RN.STRONG.GPU desc[UR4][R2.64+0x8], R26 ;  /* 0x0000081a020079a6 */ /* 0x0001e8000c12ff04 */
[----:B------:R0:W-:Y:S02]  /*2da0*/  REDG.E.ADD.F64.RN.STRONG.GPU desc[UR4][R2.64+0x10], R24 ;  /* 0x00001018020079a6 */ /* 0x0001e4000c12ff04 */
.L_x_46:
[----:B------:R-:W-:Y:S05]  /*2db0*/  BSYNC.RECONVERGENT B0 ;  /* 0x0000000000007941 */ /* 0x000fea0003800200 */
.L_x_45:
[----:B------:R-:W-:Y:S04]  /*2dc0*/  BSSY.RECONVERGENT B0, `(.L_x_47) ;  /* 0x000000c000007945 */ /* 0x000fe80003800200 */
[----:B------:R-:W-:Y:S05]  /*2dd0*/  @P2 BRA `(.L_x_48) ;  /* 0x0000000000282947 */ /* 0x000fea0003800000 */
[----:B------:R-:W2:Y:S01]  /*2de0*/  LDG.E.U8 R12, desc[UR4][R12.64] ;  /* 0x000000040c0c7981 */ /* 0x000ea2000c1e1100 */
[----:B------:R-:W-:-:S08]  /*2df0*/  DMUL R46, R8, R46 ;  /* 0x0000002e082e7228 */ /* 0x000fd00000000000 */
[-C--:B------:R-:W-:Y:S02]  /*2e00*/  DMUL R58, R58, R46.reuse ;  /* 0x0000002e3a3a7228 */ /* 0x080fe40000000000 */
[-C--:B------:R-:W-:Y:S02]  /*2e10*/  DMUL R56, R56, R46.reuse ;  /* 0x0000002e38387228 */ /* 0x080fe40000000000 */
[----:B------:R-:W-:Y:S01]  /*2e20*/  DMUL R46, R54, R46 ;  /* 0x0000002e362e7228 */ /* 0x000fe20000000000 */
[----:B--2---:R-:W-:-:S13]  /*2e30*/  LOP3.LUT P0, RZ, R12, 0x3, RZ, 0xc0, !PT ;  /* 0x000000030cff7812 */ /* 0x004fda000780c0ff */
[----:B------:R-:W-:Y:S05]  /*2e40*/  @P0 BRA `(.L_x_48) ;  /* 0x00000000000c0947 */ /* 0x000fea0003800000 */
[----:B------:R1:W-:Y:S04]  /*2e50*/  REDG.E.ADD.F64.RN.STRONG.GPU desc[UR4][R38.64], R58 ;  /* 0x0000003a260079a6 */ /* 0x0003e8000c12ff04 */
[----:B------:R1:W-:Y:S04]  /*2e60*/  REDG.E.ADD.F64.RN.STRONG.GPU desc[UR4][R38.64+0x8], R56 ;  /* 0x00000838260079a6 */ /* 0x0003e8000c12ff04 */
[----:B------:R1:W-:Y:S02]  /*2e70*/  REDG.E.ADD.F64.RN.STRONG.GPU desc[UR4][R38.64+0x10], R46 ;  /* 0x0000102e260079a6 */ /* 0x0003e4000c12ff04 */
.L_x_48:
[----:B------:R-:W-:Y:S05]  /*2e80*/  BSYNC.RECONVERGENT B0 ;  /* 0x0000000000007941 */ /* 0x000fea0003800200 */
.L_x_47:
        /* <DEDUP_REMOVED lines=12> */
.L_x_50:
[----:B------:R-:W-:Y:S05]  /*2f50*/  BSYNC.RECONVERGENT B0 ;  /* 0x0000000000007941 */ /* 0x000fea0003800200 */
.L_x_49:
[----:B------:R-:W-:Y:S05]  /*2f60*/  @P4 EXIT ;  /* 0x000000000000494d */ /* 0x000fea0003800000 */
[----:B------:R-:W3:Y:S01]  /*2f70*/  LDG.E.U8 R14, desc[UR4][R14.64] ;  /* 0x000000040e0e7981 */ /* 0x000ee2000c1e1100 */
[----:B------:R-:W-:-:S08]  /*2f80*/  DMUL R8, R8, R60 ;  /* 0x0000003c08087228 */ /* 0x000fd00000000000 */
[-C--:B------:R-:W-:Y:S02]  /*2f90*/  DMUL R22, R22, R8.reuse ;  /* 0x0000000816167228 */ /* 0x080fe40000000000 */
[-C--:B------:R-:W-:Y:S02]  /*2fa0*/  DMUL R20, R20, R8.reuse ;  /* 0x0000000814147228 */ /* 0x080fe40000000000 */
[----:B------:R-:W-:Y:S01]  /*2fb0*/  DMUL R8, R18, R8 ;  /* 0x0000000812087228 */ /* 0x000fe20000000000 */
[----:B---3--:R-:W-:-:S13]  /*2fc0*/  LOP3.LUT P0, RZ, R14, 0x3, RZ, 0xc0, !PT ;  /* 0x000000030eff7812 */ /* 0x008fda000780c0ff */
[----:B------:R-:W-:Y:S05]  /*2fd0*/  @P0 EXIT ;  /* 0x000000000000094d */ /* 0x000fea0003800000 */
[----:B------:R-:W-:Y:S04]  /*2fe0*/  REDG.E.ADD.F64.RN.STRONG.GPU desc[UR4][R34.64], R22 ;  /* 0x00000016220079a6 */ /* 0x000fe8000c12ff04 */
[----:B------:R-:W-:Y:S04]  /*2ff0*/  REDG.E.ADD.F64.RN.STRONG.GPU desc[UR4][R34.64+0x8], R20 ;  /* 0x00000814220079a6 */ /* 0x000fe8000c12ff04 */
[----:B------:R-:W-:Y:S01]  /*3000*/  REDG.E.ADD.F64.RN.STRONG.GPU desc[UR4][R34.64+0x10], R8 ;  /* 0x00001008220079a6 */ /* 0x000fe2000c12ff04 */
[----:B------:R-:W-:Y:S05]  /*3010*/  EXIT ;  /* 0x000000000000794d */ /* 0x000fea0003800000 */
        .weak           $__internal_0_$__cuda_sm20_dblrcp_rn_slowpath_v3
        .type           $__internal_0_$__cuda_sm20_dblrcp_rn_slowpath_v3,@function
        .size           $__internal_0_$__cuda_sm20_dblrcp_rn_slowpath_v3,($__internal_1_$__cuda_sm20_div_rn_f64_full - $__internal_0_$__cuda_sm20_dblrcp_rn_slowpath_v3)
$__internal_0_$__cuda_sm20_dblrcp_rn_slowpath_v3:
[----:B------:R-:W-:Y:S01]  /*3020*/  MOV R8, R10 ;  /* 0x0000000a00087202 */ /* 0x000fe20000000f00 */
[----:B------:R-:W-:Y:S05]  /*3030*/  BSSY.RECONVERGENT B2, `(.L_x_51) ;  /* 0x0000024000027945 */ /* 0x000fea0003800200 */
[----:B------:R-:W-:-:S14]  /*3040*/  DSETP.GTU.AND P0, PT, |R8|, +INF , PT ;  /* 0x7ff000000800742a */ /* 0x000fdc0003f0c200 */
[----:B------:R-:W-:Y:S05]  /*3050*/  @P0 BRA `(.L_x_52) ;  /* 0x00000000007c0947 */ /* 0x000fea0003800000 */
[----:B------:R-:W-:-:S05]  /*3060*/  LOP3.LUT R41, R9, 0x7fffffff, RZ, 0xc0, !PT ;  /* 0x7fffffff09297812 */ /* 0x000fca00078ec0ff */
[----:B------:R-:W-:-:S05]  /*3070*/  VIADD R7, R41, 0xffffffff ;  /* 0xffffffff29077836 */ /* 0x000fca0000000000 */
[----:B------:R-:W-:-:S13]  /*3080*/  ISETP.GE.U32.AND P0, PT, R7, 0x7fefffff, PT ;  /* 0x7fefffff0700780c */ /* 0x000fda0003f06070 */
[----:B------:R-:W-:Y:S01]  /*3090*/  @P0 LOP3.LUT R11, R9, 0x7ff00000, RZ, 0x3c, !PT ;  /* 0x7ff00000090b0812 */ /* 0x000fe200078e3cff */
[----:B------:R-:W-:Y:S01]  /*30a0*/  @P0 IMAD.MOV.U32 R10, RZ, RZ, RZ ;  /* 0x000000ffff0a0224 */ /* 0x000fe200078e00ff */
[----:B------:R-:W-:Y:S06]  /*30b0*/  @P0 BRA `(.L_x_53) ;  /* 0x00000000006c0947 */ /* 0x000fec0003800000 */
[----:B------:R-:W-:-:S13]  /*30c0*/  ISETP.GE.U32.AND P0, PT, R41, 0x1000001, PT ;  /* 0x010000012900780c */ /* 0x000fda0003f06070 */
[----:B------:R-:W-:Y:S05]  /*30d0*/  @!P0 BRA `(.L_x_54) ;  /* 0x0000000000348947 */ /* 0x000fea0003800000 */
[----:B------:R-:W-:Y:S02]  /*30e0*/  VIADD R11, R9, 0xc0200000 ;  /* 0xc0200000090b7836 */ /* 0x000fe40000000000 */
[----:B------:R-:W-:Y:S02]  /*30f0*/  IMAD.MOV.U32 R10, RZ, RZ, R8 ;  /* 0x000000ffff0a7224 */ /* 0x000fe400078e0008 */
[----:B------:R-:W0:Y:S04]  /*3100*/  MUFU.RCP64H R41, R11 ;  /* 0x0000000b00297308 */ /* 0x000e280000001800 */
[----:B0-----:R-:W-:-:S08]  /*3110*/  DFMA R60, -R10, R40, 1 ;  /* 0x3ff000000a3c742b */ /* 0x001fd00000000128 */
[----:B------:R-:W-:-:S08]  /*3120*/  DFMA R60, R60, R60, R60 ;  /* 0x0000003c3c3c722b */ /* 0x000fd0000000003c */
[----:B------:R-:W-:-:S08]  /*3130*/  DFMA R60, R40, R60, R40 ;  /* 0x0000003c283c722b */ /* 0x000fd00000000028 */
[----:B------:R-:W-:-:S08]  /*3140*/  DFMA R40, -R10, R60, 1 ;  /* 0x3ff000000a28742b */ /* 0x000fd0000000013c */
[----:B------:R-:W-:-:S08]  /*3150*/  DFMA R40, R60, R40, R60 ;  /* 0x000000283c28722b */ /* 0x000fd0000000003c */
[----:B------:R-:W-:-:S08]  /*3160*/  DMUL R40, R40, 2.2250738585072013831e-308 ;  /* 0x0010000028287828 */ /* 0x000fd00000000000 */
[----:B------:R-:W-:-:S08]  /*3170*/  DFMA R8, -R8, R40, 1 ;  /* 0x3ff000000808742b */ /* 0x000fd00000000128 */
[----:B------:R-:W-:-:S08]  /*3180*/  DFMA R8, R8, R8, R8 ;  /* 0x000000080808722b */ /* 0x000fd00000000008 */
[----:B------:R-:W-:Y:S01]  /*3190*/  DFMA R10, R40, R8, R40 ;  /* 0x00000008280a722b */ /* 0x000fe20000000028 */
[----:B------:R-:W-:Y:S10]  /*31a0*/  BRA `(.L_x_53) ;  /* 0x0000000000307947 */ /* 0x000ff40003800000 */
.L_x_54:
[----:B------:R-:W-:Y:S01]  /*31b0*/  DMUL R8, R8, 8.11296384146066816958e+31 ;  /* 0x4690000008087828 */ /* 0x000fe20000000000 */
[----:B------:R-:W-:-:S05]  /*31c0*/  IMAD.MOV.U32 R10, RZ, RZ, R40 ;  /* 0x000000ffff0a7224 */ /* 0x000fca00078e0028 */
[----:B------:R-:W0:Y:S02]  /*31d0*/  MUFU.RCP64H R11, R9 ;  /* 0x00000009000b7308 */ /* 0x000e240000001800 */
[----:B0-----:R-:W-:-:S08]  /*31e0*/  DFMA R40, -R8, R10, 1 ;  /* 0x3ff000000828742b */ /* 0x001fd0000000010a */
[----:B------:R-:W-:-:S08]  /*31f0*/  DFMA R40, R40, R40, R40 ;  /* 0x000000282828722b */ /* 0x000fd00000000028 */
[----:B------:R-:W-:-:S08]  /*3200*/  DFMA R40, R10, R40, R10 ;  /* 0x000000280a28722b */ /* 0x000fd0000000000a */
[----:B------:R-:W-:-:S08]  /*3210*/  DFMA R10, -R8, R40, 1 ;  /* 0x3ff00000080a742b */ /* 0x000fd00000000128 */
[----:B------:R-:W-:-:S08]  /*3220*/  DFMA R10, R40, R10, R40 ;  /* 0x0000000a280a722b */ /* 0x000fd00000000028 */
[----:B------:R-:W-:Y:S01]  /*3230*/  DMUL R10, R10, 8.11296384146066816958e+31 ;  /* 0x469000000a0a7828 */ /* 0x000fe20000000000 */
[----:B------:R-:W-:Y:S10]  /*3240*/  BRA `(.L_x_53) ;  /* 0x0000000000087947 */ /* 0x000ff40003800000 */
.L_x_52:
[----:B------:R-:W-:Y:S02]  /*3250*/  LOP3.LUT R11, R9, 0x80000, RZ, 0xfc, !PT ;  /* 0x00080000090b7812 */ /* 0x000fe400078efcff */
[----:B------:R-:W-:-:S07]  /*3260*/  MOV R10, R8 ;  /* 0x00000008000a7202 */ /* 0x000fce0000000f00 */
.L_x_53:
[----:B------:R-:W-:Y:S05]  /*3270*/  BSYNC.RECONVERGENT B2 ;  /* 0x0000000000027941 */ /* 0x000fea0003800200 */
.L_x_51:
[----:B------:R-:W-:Y:S02]  /*3280*/  IMAD.MOV.U32 R43, RZ, RZ, 0x0 ;  /* 0x00000000ff2b7424 */ /* 0x000fe400078e00ff */
[----:B------:R-:W-:Y:S02]  /*3290*/  IMAD.MOV.U32 R60, RZ, RZ, R10 ;  /* 0x000000ffff3c7224 */ /* 0x000fe400078e000a */
[----:B------:R-:W-:Y:S01]  /*32a0*/  IMAD.MOV.U32 R61, RZ, RZ, R11 ;  /* 0x000000ffff3d7224 */ /* 0x000fe200078e000b */
[----:B------:R-:W-:Y:S06]  /*32b0*/  RET.REL.NODEC R42 `(project_rigid_hinges) ;  /* 0xffffffcc2a507950 */ /* 0x000fec0003c3ffff */
        .weak           $__internal_1_$__cuda_sm20_div_rn_f64_full
        .type           $__internal_1_$__cuda_sm20_div_rn_f64_full,@function
        .size           $__internal_1_$__cuda_sm20_div_rn_f64_full,($__internal_2_$__cuda_sm20_dsqrt_rn_f64_mediumpath_v1 - $__internal_1_$__cuda_sm20_div_rn_f64_full)
$__internal_1_$__cuda_sm20_div_rn_f64_full:
[----:B------:R-:W-:Y:S01]  /*32c0*/  IMAD.MOV.U32 R63, RZ, RZ, R9 ;  /* 0x000000ffff3f7224 */ /* 0x000fe200078e0009 */
[----:B------:R-:W-:Y:S01]  /*32d0*/  FSETP.GEU.AND P0, PT, |R41|, 1.469367938527859385e-39, PT ;  /* 0x001000002900780b */ /* 0x000fe20003f0e200 */
[----:B------:R-:W-:Y:S01]  /*32e0*/  IMAD.MOV.U32 R62, RZ, RZ, R8 ;  /* 0x000000ffff3e7224 */ /* 0x000fe200078e0008 */
[----:B------:R-:W-:Y:S01]  /*32f0*/  MOV R40, R42 ;  /* 0x0000002a00287202 */ /* 0x000fe20000000f00 */
[----:B------:R-:W-:Y:S01]  /*3300*/  IMAD.MOV.U32 R64, RZ, RZ, 0x1 ;  /* 0x00000001ff407424 */ /* 0x000fe200078e00ff */
[----:B------:R-:W-:Y:S01]  /*3310*/  FSETP.GEU.AND P4, PT, |R63|, 1.469367938527859385e-39, PT ;  /* 0x001000003f00780b */ /* 0x000fe20003f8e200 */
[----:B------:R-:W-:Y:S01]  /*3320*/  IMAD.MOV.U32 R66, RZ, RZ, R62 ;  /* 0x000000ffff427224 */ /* 0x000fe200078e003e */
[----:B------:R-:W-:Y:S01]  /*3330*/  LOP3.LUT R43, R41, 0x800fffff, RZ, 0xc0, !PT ;  /* 0x800fffff292b7812 */ /* 0x000fe200078ec0ff */
[----:B------:R-:W-:Y:S01]  /*3340*/  BSSY.RECONVERGENT B1, `(.L_x_55) ;  /* 0x0000056000017945 */ /* 0x000fe20003800200 */
[----:B------:R-:W-:Y:S02]  /*3350*/  LOP3.LUT R8, R63, 0x7ff00000, RZ, 0xc0, !PT ;  /* 0x7ff000003f087812 */ /* 0x000fe400078ec0ff */
[----:B------:R-:W-:-:S02]  /*3360*/  LOP3.LUT R43, R43, 0x3ff00000, RZ, 0xfc, !PT ;  /* 0x3ff000002b2b7812 */ /* 0x000fc400078efcff */
[----:B------:R-:W-:Y:S01]  /*3370*/  LOP3.LUT R9, R41, 0x7ff00000, RZ, 0xc0, !PT ;  /* 0x7ff0000029097812 */ /* 0x000fe200078ec0ff */
[----:B------:R-:W-:-:S03]  /*3380*/  @!P0 DMUL R42, R40, 8.98846567431157953865e+307 ;  /* 0x7fe00000282a8828 */ /* 0x000fc60000000000 */
[C---:B------:R-:W-:Y:S02]  /*3390*/  ISETP.GE.U32.AND P3, PT, R8.reuse, R9, PT ;  /* 0x000000090800720c */ /* 0x040fe40003f66070 */
[----:B------:R-:W-:Y:S01]  /*33a0*/  @!P4 LOP3.LUT R7, R41, 0x7ff00000, RZ, 0xc0, !PT ;  /* 0x7ff000002907c812 */ /* 0x000fe200078ec0ff */
[----:B------:R-:W0:Y:S03]  /*33b0*/  MUFU.RCP64H R65, R43 ;  /* 0x0000002b00417308 */ /* 0x000e260000001800 */
[----:B------:R-:W-:Y:S01]  /*33c0*/  @!P4 ISETP.GE.U32.AND P5, PT, R8, R7, PT ;  /* 0x000000070800c20c */ /* 0x000fe20003fa6070 */
[----:B------:R-:W-:Y:S01]  /*33d0*/  IMAD.MOV.U32 R7, RZ, RZ, 0x1ca00000 ;  /* 0x1ca00000ff077424 */ /* 0x000fe200078e00ff */
[----:B------:R-:W-:-:S04]  /*33e0*/  @!P0 LOP3.LUT R9, R43, 0x7ff00000, RZ, 0xc0, !PT ;  /* 0x7ff000002b098812 */ /* 0x000fc800078ec0ff */
[C---:B------:R-:W-:Y:S02]  /*33f0*/  @!P4 SEL R10, R7.reuse, 0x63400000, !P5 ;  /* 0x63400000070ac807 */ /* 0x040fe40006800000 */
[----:B------:R-:W-:Y:S02]  /*3400*/  SEL R11, R7, 0x63400000, !P3 ;  /* 0x63400000070b7807 */ /* 0x000fe40005800000 */
[--C-:B------:R-:W-:Y:S02]  /*3410*/  @!P4 LOP3.LUT R10, R10, 0x80000000, R63.reuse, 0xf8, !PT ;  /* 0x800000000a0ac812 */ /* 0x100fe400078ef83f */
[----:B------:R-:W-:Y:S02]  /*3420*/  LOP3.LUT R67, R11, 0x800fffff, R63, 0xf8, !PT ;  /* 0x800fffff0b437812 */ /* 0x000fe400078ef83f */
[----:B------:R-:W-:Y:S01]  /*3430*/  @!P4 LOP3.LUT R11, R10, 0x100000, RZ, 0xfc, !PT ;  /* 0x001000000a0bc812 */ /* 0x000fe200078efcff */
[----:B------:R-:W-:-:S06]  /*3440*/  @!P4 IMAD.MOV.U32 R10, RZ, RZ, RZ ;  /* 0x000000ffff0ac224 */ /* 0x000fcc00078e00ff */
[----:B------:R-:W-:Y:S02]  /*3450*/  @!P4 DFMA R66, R66, 2, -R10 ;  /* 0x400000004242c82b */ /* 0x000fe4000000080a */
[----:B0-----:R-:W-:-:S08]  /*3460*/  DFMA R10, R64, -R42, 1 ;  /* 0x3ff00000400a742b */ /* 0x001fd0000000082a */
[----:B------:R-:W-:Y:S01]  /*3470*/  DFMA R10, R10, R10, R10 ;  /* 0x0000000a0a0a722b */ /* 0x000fe2000000000a */
[----:B------:R-:W-:-:S07]  /*3480*/  @!P4 LOP3.LUT R8, R67, 0x7ff00000, RZ, 0xc0, !PT ;  /* 0x7ff000004308c812 */ /* 0x000fce00078ec0ff */
[----:B------:R-:W-:-:S08]  /*3490*/  DFMA R64, R64, R10, R64 ;  /* 0x0000000a4040722b */ /* 0x000fd00000000040 */
[----:B------:R-:W-:-:S08]  /*34a0*/  DFMA R68, R64, -R42, 1 ;  /* 0x3ff000004044742b */ /* 0x000fd0000000082a */
[----:B------:R-:W-:-:S08]  /*34b0*/  DFMA R68, R64, R68, R64 ;  /* 0x000000444044722b */ /* 0x000fd00000000040 */
[----:B------:R-:W-:-:S08]  /*34c0*/  DMUL R10, R68, R66 ;  /* 0x00000042440a7228 */ /* 0x000fd00000000000 */
[----:B------:R-:W-:-:S08]  /*34d0*/  DFMA R64, R10, -R42, R66 ;  /* 0x8000002a0a40722b */ /* 0x000fd00000000042 */
[----:B------:R-:W-:Y:S01]  /*34e0*/  DFMA R64, R68, R64, R10 ;  /* 0x000000404440722b */ /* 0x000fe2000000000a */
[----:B------:R-:W-:-:S05]  /*34f0*/  VIADD R10, R8, 0xffffffff ;  /* 0xffffffff080a7836 */ /* 0x000fca0000000000 */
[----:B------:R-:W-:Y:S02]  /*3500*/  ISETP.GT.U32.AND P0, PT, R10, 0x7feffffe, PT ;  /* 0x7feffffe0a00780c */ /* 0x000fe40003f04070 */
[----:B------:R-:W-:-:S04]  /*3510*/  IADD3 R10, PT, PT, R9, -0x1, RZ ;  /* 0xffffffff090a7810 */ /* 0x000fc80007ffe0ff */
[----:B------:R-:W-:-:S13]  /*3520*/  ISETP.GT.U32.OR P0, PT, R10, 0x7feffffe, P0 ;  /* 0x7feffffe0a00780c */ /* 0x000fda0000704470 */
[----:B------:R-:W-:Y:S05]  /*3530*/  @P0 BRA `(.L_x_56) ;  /* 0x0000000000780947 */ /* 0x000fea0003800000 */
[----:B------:R-:W-:Y:S02]  /*3540*/  LOP3.LUT R8, R63, 0x7ff00000, RZ, 0xc0, !PT ;  /* 0x7ff000003f087812 */ /* 0x000fe400078ec0ff */
[----:B------:R-:W-:-:S04]  /*3550*/  LOP3.LUT R9, R41, 0x7ff00000, RZ, 0xc0, !PT ;  /* 0x7ff0000029097812 */ /* 0x000fc800078ec0ff */
[CC--:B------:R-:W-:Y:S02]  /*3560*/  ISETP.GE.U32.AND P0, PT, R8.reuse, R9.reuse, PT ;  /* 0x000000090800720c */ /* 0x0c0fe40003f06070 */
[----:B------:R-:W-:Y:S02]  /*3570*/  VIADDMNMX R8, R8, -R9, 0xb9600000, !PT ;  /* 0xb960000008087446 */ /* 0x000fe40007800909 */
[----:B------:R-:W-:Y:S02]  /*3580*/  SEL R7, R7, 0x63400000, !P0 ;  /* 0x6340000007077807 */ /* 0x000fe40004000000 */
[----:B------:R-:W-:-:S05]  /*3590*/  VIMNMX R8, PT, PT, R8, 0x46a00000, PT ;  /* 0x46a0000008087848 */ /* 0x000fca0003fe0100 */
[----:B------:R-:W-:Y:S02]  /*35a0*/  IMAD.IADD R7, R8, 0x1, -R7 ;  /* 0x0000000108077824 */ /* 0x000fe400078e0a07 */
[----:B------:R-:W-:Y:S02]  /*35b0*/  IMAD.MOV.U32 R8, RZ, RZ, RZ ;  /* 0x000000ffff087224 */ /* 0x000fe400078e00ff */
[----:B------:R-:W-:-:S06]  /*35c0*/  VIADD R9, R7, 0x7fe00000 ;  /* 0x7fe0000007097836 */ /* 0x000fcc0000000000 */
[----:B------:R-:W-:-:S10]  /*35d0*/  DMUL R10, R64, R8 ;  /* 0x00000008400a7228 */ /* 0x000fd40000000000 */
[----:B------:R-:W-:-:S13]  /*35e0*/  FSETP.GTU.AND P0, PT, |R11|, 1.469367938527859385e-39, PT ;  /* 0x001000000b00780b */ /* 0x000fda0003f0c200 */
[----:B------:R-:W-:Y:S05]  /*35f0*/  @P0 BRA `(.L_x_57) ;  /* 0x0000000000a80947 */ /* 0x000fea0003800000 */
[----:B------:R-:W-:Y:S01]  /*3600*/  DFMA R42, R64, -R42, R66 ;  /* 0x8000002a402a722b */ /* 0x000fe20000000042 */
[----:B------:R-:W-:-:S09]  /*3610*/  IMAD.MOV.U32 R8, RZ, RZ, RZ ;  /* 0x000000ffff087224 */ /* 0x000fd200078e00ff */
[C---:B------:R-:W-:Y:S02]  /*3620*/  FSETP.NEU.AND P0, PT, R43.reuse, RZ, PT ;  /* 0x000000ff2b00720b */ /* 0x040fe40003f0d000 */
[----:B------:R-:W-:-:S04]  /*3630*/  LOP3.LUT R40, R43, 0x80000000, R41, 0x48, !PT ;  /* 0x800000002b287812 */ /* 0x000fc800078e4829 */
[----:B------:R-:W-:-:S07]  /*3640*/  LOP3.LUT R9, R40, R9, RZ, 0xfc, !PT ;  /* 0x0000000928097212 */ /* 0x000fce00078efcff */
[----:B------:R-:W-:Y:S05]  /*3650*/  @!P0 BRA `(.L_x_57) ;  /* 0x0000000000908947 */ /* 0x000fea0003800000 */
[----:B------:R-:W-:Y:S01]  /*3660*/  IMAD.MOV R43, RZ, RZ, -R7 ;  /* 0x000000ffff2b7224 */ /* 0x000fe200078e0a07 */
[----:B------:R-:W-:Y:S01]  /*3670*/  MOV R42, RZ ;  /* 0x000000ff002a7202 */ /* 0x000fe20000000f00 */
[----:B------:R-:W-:Y:S01]  /*3680*/  DMUL.RP R8, R64, R8 ;  /* 0x0000000840087228 */ /* 0x000fe20000008000 */
[----:B------:R-:W-:-:S04]  /*3690*/  IADD3 R7, PT, PT, -R7, -0x43300000, RZ ;  /* 0xbcd0000007077810 */ /* 0x000fc80007ffe1ff */
[----:B------:R-:W-:-:S05]  /*36a0*/  DFMA R42, R10, -R42, R64 ;  /* 0x8000002a0a2a722b */ /* 0x000fca0000000040 */
[----:B------:R-:W-:-:S05]  /*36b0*/  LOP3.LUT R40, R9, R40, RZ, 0x3c, !PT ;  /* 0x0000002809287212 */ /* 0x000fca00078e3cff */
[----:B------:R-:W-:-:S04]  /*36c0*/  FSETP.NEU.AND P0, PT, |R43|, R7, PT ;  /* 0x000000072b00720b */ /* 0x000fc80003f0d200 */
[----:B------:R-:W-:Y:S02]  /*36d0*/  FSEL R8, R8, R10, !P0 ;  /* 0x0000000a08087208 */ /* 0x000fe40004000000 */
[----:B------:R-:W-:-:S03]  /*36e0*/  FSEL R9, R40, R11, !P0 ;  /* 0x0000000b28097208 */ /* 0x000fc60004000000 */
[----:B------:R-:W-:Y:S02]  /*36f0*/  IMAD.MOV.U32 R10, RZ, RZ, R8 ;  /* 0x000000ffff0a7224 */ /* 0x000fe400078e0008 */
[----:B------:R-:W-:Y:S01]  /*3700*/  IMAD.MOV.U32 R11, RZ, RZ, R9 ;  /* 0x000000ffff0b7224 */ /* 0x000fe200078e0009 */
[----:B------:R-:W-:Y:S06]  /*3710*/  BRA `(.L_x_57) ;  /* 0x0000000000607947 */ /* 0x000fec0003800000 */
.L_x_56:
[----:B------:R-:W-:-:S14]  /*3720*/  DSETP.NAN.AND P0, PT, R62, R62, PT ;  /* 0x0000003e3e00722a */ /* 0x000fdc0003f08000 */
[----:B------:R-:W-:Y:S05]  /*3730*/  @P0 BRA `(.L_x_58) ;  /* 0x00000000004c0947 */ /* 0x000fea0003800000 */
[----:B------:R-:W-:-:S14]  /*3740*/  DSETP.NAN.AND P0, PT, R40, R40, PT ;  /* 0x000000282800722a */ /* 0x000fdc0003f08000 */
[----:B------:R-:W-:Y:S05]  /*3750*/  @P0 BRA `(.L_x_59) ;  /* 0x0000000000340947 */ /* 0x000fea0003800000 */
[----:B------:R-:W-:Y:S01]  /*3760*/  ISETP.NE.AND P0, PT, R8, R9, PT ;  /* 0x000000090800720c */ /* 0x000fe20003f05270 */
[----:B------:R-:W-:Y:S02]  /*3770*/  IMAD.MOV.U32 R10, RZ, RZ, 0x0 ;  /* 0x00000000ff0a7424 */ /* 0x000fe400078e00ff */
[----:B------:R-:W-:-:S10]  /*3780*/  IMAD.MOV.U32 R11, RZ, RZ, -0x80000 ;  /* 0xfff80000ff0b7424 */ /* 0x000fd400078e00ff */
[----:B------:R-:W-:Y:S05]  /*3790*/  @!P0 BRA `(.L_x_57) ;  /* 0x0000000000408947 */ /* 0x000fea0003800000 */
[----:B------:R-:W-:Y:S02]  /*37a0*/  ISETP.NE.AND P0, PT, R8, 0x7ff00000, PT ;  /* 0x7ff000000800780c */ /* 0x000fe40003f05270 */
[----:B------:R-:W-:Y:S02]  /*37b0*/  LOP3.LUT R41, R63, 0x80000000, R41, 0x48, !PT ;  /* 0x800000003f297812 */ /* 0x000fe400078e4829 */
[----:B------:R-:W-:-:S13]  /*37c0*/  ISETP.EQ.OR P0, PT, R9, RZ, !P0 ;  /* 0x000000ff0900720c */ /* 0x000fda0004702670 */
[----:B------:R-:W-:Y:S01]  /*37d0*/  @P0 LOP3.LUT R7, R41, 0x7ff00000, RZ, 0xfc, !PT ;  /* 0x7ff0000029070812 */ /* 0x000fe200078efcff */
[----:B------:R-:W-:Y:S01]  /*37e0*/  @!P0 IMAD.MOV.U32 R10, RZ, RZ, RZ ;  /* 0x000000ffff0a8224 */ /* 0x000fe200078e00ff */
[----:B------:R-:W-:Y:S01]  /*37f0*/  @!P0 MOV R11, R41 ;  /* 0x00000029000b8202 */ /* 0x000fe20000000f00 */
[----:B------:R-:W-:Y:S02]  /*3800*/  @P0 IMAD.MOV.U32 R10, RZ, RZ, RZ ;  /* 0x000000ffff0a0224 */ /* 0x000fe400078e00ff */
[----:B------:R-:W-:Y:S01]  /*3810*/  @P0 IMAD.MOV.U32 R11, RZ, RZ, R7 ;  /* 0x000000ffff0b0224 */ /* 0x000fe200078e0007 */
[----:B------:R-:W-:Y:S06]  /*3820*/  BRA `(.L_x_57) ;  /* 0x00000000001c7947 */ /* 0x000fec0003800000 */
.L_x_59:
[----:B------:R-:W-:Y:S01]  /*3830*/  LOP3.LUT R7, R41, 0x80000, RZ, 0xfc, !PT ;  /* 0x0008000029077812 */ /* 0x000fe200078efcff */
[----:B------:R-:W-:-:S04]  /*3840*/  IMAD.MOV.U32 R10, RZ, RZ, R40 ;  /* 0x000000ffff0a7224 */ /* 0x000fc800078e0028 */
[----:B------:R-:W-:Y:S01]  /*3850*/  IMAD.MOV.U32 R11, RZ, RZ, R7 ;  /* 0x000000ffff0b7224 */ /* 0x000fe200078e0007 */
[----:B------:R-:W-:Y:S06]  /*3860*/  BRA `(.L_x_57) ;  /* 0x00000000000c7947 */ /* 0x000fec0003800000 */
.L_x_58:
[----:B------:R-:W-:Y:S01]  /*3870*/  LOP3.LUT R7, R63, 0x80000, RZ, 0xfc, !PT ;  /* 0x000800003f077812 */ /* 0x000fe200078efcff */
[----:B------:R-:W-:-:S03]  /*3880*/  IMAD.MOV.U32 R10, RZ, RZ, R62 ;  /* 0x000000ffff0a7224 */ /* 0x000fc600078e003e */
[----:B------:R-:W-:-:S07]  /*3890*/  MOV R11, R7 ;  /* 0x00000007000b7202 */ /* 0x000fce0000000f00 */
.L_x_57:
[----:B------:R-:W-:Y:S05]  /*38a0*/  BSYNC.RECONVERGENT B1 ;  /* 0x0000000000017941 */ /* 0x000fea0003800200 */
.L_x_55:
[----:B------:R-:W-:Y:S02]  /*38b0*/  IMAD.MOV.U32 R7, RZ, RZ, 0x0 ;  /* 0x00000000ff077424 */ /* 0x000fe400078e00ff */
[----:B------:R-:W-:Y:S02]  /*38c0*/  IMAD.MOV.U32 R8, RZ, RZ, R10 ;  /* 0x000000ffff087224 */ /* 0x000fe400078e000a */
[----:B------:R-:W-:Y:S01]  /*38d0*/  IMAD.MOV.U32 R9, RZ, RZ, R11 ;  /* 0x000000ffff097224 */ /* 0x000fe200078e000b */
[----:B------:R-:W-:Y:S06]  /*38e0*/  RET.REL.NODEC R6 `(project_rigid_hinges) ;  /* 0xffffffc406c47950 */ /* 0x000fec0003c3ffff */
        .weak           $__internal_2_$__cuda_sm20_dsqrt_rn_f64_mediumpath_v1
        .type           $__internal_2_$__cuda_sm20_dsqrt_rn_f64_mediumpath_v1,@function
        .size           $__internal_2_$__cuda_sm20_dsqrt_rn_f64_mediumpath_v1,(.L_x_215 - $__internal_2_$__cuda_sm20_dsqrt_rn_f64_mediumpath_v1)
$__internal_2_$__cuda_sm20_dsqrt_rn_f64_mediumpath_v1:
[----:B------:R-:W-:Y:S01]  /*38f0*/  ISETP.GE.U32.AND P0, PT, R42, -0x3400000, PT ;  /* 0xfcc000002a00780c */ /* 0x000fe20003f06070 */
[----:B------:R-:W-:Y:S01]  /*3900*/  BSSY.RECONVERGENT B1, `(.L_x_60) ;  /* 0x0000027000017945 */ /* 0x000fe20003800200 */
[----:B------:R-:W-:Y:S01]  /*3910*/  MOV R43, R9 ;  /* 0x00000009002b7202 */ /* 0x000fe20000000f00 */
[----:B------:R-:W-:Y:S02]  /*3920*/  IMAD.MOV.U32 R41, RZ, RZ, R7 ;  /* 0x000000ffff297224 */ /* 0x000fe400078e0007 */
[----:B------:R-:W-:Y:S02]  /*3930*/  IMAD.MOV.U32 R42, RZ, RZ, R28 ;  /* 0x000000ffff2a7224 */ /* 0x000fe400078e001c */
[----:B------:R-:W-:-:S06]  /*3940*/  IMAD.MOV.U32 R9, RZ, RZ, R29 ;  /* 0x000000ffff097224 */ /* 0x000fcc00078e001d */
[----:B------:R-:W-:Y:S05]  /*3950*/  @!P0 BRA `(.L_x_61) ;  /* 0x0000000000208947 */ /* 0x000fea0003800000 */
[----:B------:R-:W-:-:S10]  /*3960*/  DFMA.RM R10, R10, R42, R8 ;  /* 0x0000002a0a0a722b */ /* 0x000fd40000004008 */
[----:B------:R-:W-:-:S05]  /*3970*/  IADD3 R8, P0, PT, R10, 0x1, RZ ;  /* 0x000000010a087810 */ /* 0x000fca0007f1e0ff */
[----:B------:R-:W-:-:S06]  /*3980*/  IMAD.X R9, RZ, RZ, R11, P0 ;  /* 0x000000ffff097224 */ /* 0x000fcc00000e060b */
[----:B------:R-:W-:-:S08]  /*3990*/  DFMA.RP R40, -R10, R8, R40 ;  /* 0x000000080a28722b */ /* 0x000fd00000008128 */
[----:B------:R-:W-:-:S06]  /*39a0*/  DSETP.GT.AND P0, PT, R40, RZ, PT ;  /* 0x000000ff2800722a */ /* 0x000fcc0003f04000 */
[----:B------:R-:W-:Y:S02]  /*39b0*/  FSEL R8, R8, R10, P0 ;  /* 0x0000000a08087208 */ /* 0x000fe40000000000 */
[----:B------:R-:W-:Y:S01]  /*39c0*/  FSEL R9, R9, R11, P0 ;  /* 0x0000000b09097208 */ /* 0x000fe20000000000 */
[----:B------:R-:W-:Y:S06]  /*39d0*/  BRA `(.L_x_62) ;  /* 0x0000000000647947 */ /* 0x000fec0003800000 */
.L_x_61:
[----:B------:R-:W-:-:S14]  /*39e0*/  DSETP.NE.AND P0, PT, R40, RZ, PT ;  /* 0x000000ff2800722a */ /* 0x000fdc0003f05000 */
[----:B------:R-:W-:Y:S05]  /*39f0*/  @!P0 BRA `(.L_x_63) ;  /* 0x0000000000588947 */ /* 0x000fea0003800000 */
[----:B------:R-:W-:-:S13]  /*3a00*/  ISETP.GE.AND P0, PT, R41, RZ, PT ;  /* 0x000000ff2900720c */ /* 0x000fda0003f06270 */
[----:B------:R-:W-:Y:S02]  /*3a10*/  @!P0 IMAD.MOV.U32 R8, RZ, RZ, 0x0 ;  /* 0x00000000ff088424 */ /* 0x000fe400078e00ff */
[----:B------:R-:W-:Y:S01]  /*3a20*/  @!P0 IMAD.MOV.U32 R9, RZ, RZ, -0x80000 ;  /* 0xfff80000ff098424 */ /* 0x000fe200078e00ff */
[----:B------:R-:W-:Y:S06]  /*3a30*/  @!P0 BRA `(.L_x_62) ;  /* 0x00000000004c8947 */ /* 0x000fec0003800000 */
[----:B------:R-:W-:-:S13]  /*3a40*/  ISETP.GT.AND P0, PT, R41, 0x7fefffff, PT ;  /* 0x7fefffff2900780c */ /* 0x000fda0003f04270 */
[----:B------:R-:W-:Y:S05]  /*3a50*/  @P0 BRA `(.L_x_63) ;  /* 0x0000000000400947 */ /* 0x000fea0003800000 */
[----:B------:R-:W-:Y:S01]  /*3a60*/  DMUL R40, R40, 8.11296384146066816958e+31 ;  /* 0x4690000028287828 */ /* 0x000fe20000000000 */
[----:B------:R-:W-:Y:S01]  /*3a70*/  IMAD.MOV.U32 R8, RZ, RZ, RZ ;  /* 0x000000ffff087224 */ /* 0x000fe200078e00ff */
[----:B------:R-:W-:Y:S01]  /*3a80*/  MOV R28, 0x0 ;  /* 0x00000000001c7802 */ /* 0x000fe20000000f00 */
[----:B------:R-:W-:-:S03]  /*3a90*/  IMAD.MOV.U32 R29, RZ, RZ, 0x3fd80000 ;  /* 0x3fd80000ff1d7424 */ /* 0x000fc600078e00ff */
[----:B------:R-:W0:Y:S02]  /*3aa0*/  MUFU.RSQ64H R9, R41 ;  /* 0x0000002900097308 */ /* 0x000e240000001c00 */
[----:B0-----:R-:W-:-:S08]  /*3ab0*/  DMUL R10, R8, R8 ;  /* 0x00000008080a7228 */ /* 0x001fd00000000000 */
[----:B------:R-:W-:-:S08]  /*3ac0*/  DFMA R10, R40, -R10, 1 ;  /* 0x3ff00000280a742b */ /* 0x000fd0000000080a */
[----:B------:R-:W-:Y:S02]  /*3ad0*/  DFMA R28, R10, R28, 0.5 ;  /* 0x3fe000000a1c742b */ /* 0x000fe4000000001c */
[----:B------:R-:W-:-:S08]  /*3ae0*/  DMUL R10, R8, R10 ;  /* 0x0000000a080a7228 */ /* 0x000fd00000000000 */
[----:B------:R-:W-:-:S08]  /*3af0*/  DFMA R10, R28, R10, R8 ;  /* 0x0000000a1c0a722b */ /* 0x000fd00000000008 */
[----:B------:R-:W-:Y:S02]  /*3b00*/  DMUL R8, R40, R10 ;  /* 0x0000000a28087228 */ /* 0x000fe40000000000 */
[----:B------:R-:W-:-:S06]  /*3b10*/  VIADD R11, R11, 0xfff00000 ;  /* 0xfff000000b0b7836 */ /* 0x000fcc0000000000 */
[----:B------:R-:W-:-:S08]  /*3b20*/  DFMA R28, R8, -R8, R40 ;  /* 0x80000008081c722b */ /* 0x000fd00000000028 */
[----:B------:R-:W-:-:S10]  /*3b30*/  DFMA R8, R10, R28, R8 ;  /* 0x0000001c0a08722b */ /* 0x000fd40000000008 */
[----:B------:R-:W-:Y:S01]  /*3b40*/  VIADD R9, R9, 0xfcb00000 ;  /* 0xfcb0000009097836 */ /* 0x000fe20000000000 */
[----:B------:R-:W-:Y:S06]  /*3b50*/  BRA `(.L_x_62) ;  /* 0x0000000000047947 */ /* 0x000fec0003800000 */
.L_x_63:
[----:B------:R-:W-:-:S11]  /*3b60*/  DADD R8, R40, R40 ;  /* 0x0000000028087229 */ /* 0x000fd60000000028 */
.L_x_62:
[----:B------:R-:W-:Y:S05]  /*3b70*/  BSYNC.RECONVERGENT B1 ;  /* 0x0000000000017941 */ /* 0x000fea0003800200 */
.L_x_60:
[----:B------:R-:W-:-:S04]  /*3b80*/  IMAD.MOV.U32 R7, RZ, RZ, 0x0 ;  /* 0x00000000ff077424 */ /* 0x000fc800078e00ff */
[----:B------:R-:W-:Y:S05]  /*3b90*/  RET.REL.NODEC R6 `(project_rigid_hinges) ;  /* 0xffffffc406187950 */ /* 0x000fea0003c3ffff */
.L_x_64:
[----:B------:R-:W-:-:S00]  /*3ba0*/  BRA `(.L_x_64) ;  /* 0xfffffffc00fc7947 */ /* 0x000fc0000383ffff */
[----:B------:R-:W-:-:S00]  /*3bb0*/  NOP ;  /* 0x0000000000007918 */ /* 0x000fc00000000000 */
        /* <DEDUP_REMOVED lines=12> */
.L_x_215:


//--------------------- .text.correct_rigid_velocity --------------------------
	.section	.text.correct_rigid_velocity,"ax",@progbits
	.align	128
        .global         correct_rigid_velocity
        .type           correct_rigid_velocity,@function
        .size           correct_rigid_velocity,(.L_x_218 - correct_rigid_velocity)
        .other          correct_rigid_velocity,@"STO_CUDA_ENTRY STV_DEFAULT"
correct_rigid_velocity:
.text.correct_rigid_velocity:
        /* <DEDUP_REMOVED lines=12> */
[----:B0-----:R-:W-:-:S05]  /*00c0*/  IMAD.WIDE R2, R5, 0x4, R2 ;  /* 0x0000000405027825 */ /* 0x001fca00078e0202 */
[----:B-1----:R-:W3:Y:S04]  /*00d0*/  LDG.E R8, desc[UR4][R2.64+0x4] ;  /* 0x0000040402087981 */ /* 0x002ee8000c1e1900 */
[----:B------:R-:W4:Y:S01]  /*00e0*/  LDG.E R0, desc[UR4][R2.64] ;  /* 0x0000000402007981 */ /* 0x000f22000c1e1900 */
[----:B---3--:R-:W-:Y:S02]  /*00f0*/  IMAD R33, R8, 0x3, RZ ;  /* 0x0000000308217824 */ /* 0x008fe400078e02ff */
[----:B----4-:R-:W-:Y:S02]  /*0100*/  IMAD R32, R0, 0x3, RZ ;  /* 0x0000000300207824 */ /* 0x010fe400078e02ff */
[----:B--2---:R-:W-:-:S04]  /*0110*/  IMAD.WIDE R10, R33, 0x8, R12 ;  /* 0x00000008210a7825 */ /* 0x004fc800078e020c */
[----:B------:R-:W-:Y:S01]  /*0120*/  IMAD.WIDE R12, R32, 0x8, R12 ;  /* 0x00000008200c7825 */ /* 0x000fe200078e020c */
[----:B------:R-:W2:Y:S04]  /*0130*/  LDG.E.64 R6, desc[UR4][R10.64+0x8] ;  /* 0x000008040a067981 */ /* 0x000ea8000c1e1b00 */
[----:B------:R-:W2:Y:S04]  /*0140*/  LDG.E.64 R14, desc[UR4][R12.64+0x8] ;  /* 0x000008040c0e7981 */ /* 0x000ea8000c1e1b00 */
[----:B------:R-:W3:Y:S04]  /*0150*/  LDG.E.64 R24, desc[UR4][R10.64] ;  /* 0x000000040a187981 */ /* 0x000ee8000c1e1b00 */
[----:B------:R-:W3:Y:S04]  /*0160*/  LDG.E.64 R4, desc[UR4][R12.64] ;  /* 0x000000040c047981 */ /* 0x000ee8000c1e1b00 */
[----:B------:R-:W4:Y:S04]  /*0170*/  LDG.E.64 R16, desc[UR4][R10.64+0x10] ;  /* 0x000010040a107981 */ /* 0x000f28000c1e1b00 */
[----:B------:R0:W4:Y:S01]  /*0180*/  LDG.E.64 R2, desc[UR4][R12.64+0x10] ;  /* 0x000010040c027981 */ /* 0x000122000c1e1b00 */
[----:B------:R-:W-:Y:S01]  /*0190*/  UMOV UR6, 0x812dea11 ;  /* 0x812dea1100067882 */ /* 0x000fe20000000000 */
[----:B------:R-:W-:Y:S01]  /*01a0*/  UMOV UR7, 0x3d719799 ;  /* 0x3d71979900077882 */ /* 0x000fe20000000000 */
[----:B------:R-:W-:Y:S01]  /*01b0*/  BSSY.RECONVERGENT B0, `(.L_x_65) ;  /* 0x000001b000007945 */ /* 0x000fe20003800200 */
[----:B------:R-:W-:Y:S01]  /*01c0*/  CS2R R18, SRZ ;  /* 0x0000000000127805 */ /* 0x000fe2000001ff00 */
[----:B0-----:R-:W-:-:S02]  /*01d0*/  IMAD.MOV.U32 R12, RZ, RZ, 0x0 ;  /* 0x00000000ff0c7424 */ /* 0x001fc400078e00ff */
[----:B------:R-:W-:Y:S01]  /*01e0*/  IMAD.MOV.U32 R13, RZ, RZ, 0x3fd80000 ;  /* 0x3fd80000ff0d7424 */ /* 0x000fe200078e00ff */
[----:B--2---:R-:W-:Y:S02]  /*01f0*/  DADD R6, R6, -R14 ;  /* 0x0000000006067229 */ /* 0x004fe4000000080e */
[----:B---3--:R-:W-:-:S06]  /*0200*/  DADD R24, R24, -R4 ;  /* 0x0000000018187229 */ /* 0x008fcc0000000804 */
[----:B------:R-:W-:Y:S02]  /*0210*/  DMUL R4, R6, R6 ;  /* 0x0000000606047228 */ /* 0x000fe40000000000 */
[----:B----4-:R-:W-:-:S06]  /*0220*/  DADD R14, R16, -R2 ;  /* 0x00000000100e7229 */ /* 0x010fcc0000000802 */
        /* <DEDUP_REMOVED lines=17> */
[----:B------:R-:W-:-:S07]  /*0340*/  MOV R10, 0x360 ;  /* 0x00000360000a7802 */ /* 0x000fce0000000f00 */
[----:B------:R-:W-:Y:S05]  /*0350*/  CALL.REL.NOINC `($__internal_5_$__cuda_sm20_dsqrt_rn_f64_mediumpath_v1) ;  /* 0x00000014001c7944 */ /* 0x000fea0003c00000 */
.L_x_66:
[----:B------:R-:W-:Y:S05]  /*0360*/  BSYNC.RECONVERGENT B0 ;  /* 0x0000000000007941 */ /* 0x000fea0003800200 */
.L_x_65:
[----:B------:R-:W0:Y:S01]  /*0370*/  MUFU.RCP64H R3, R17 ;  /* 0x0000001100037308 */ /* 0x000e220000001800 */
[----:B------:R-:W-:Y:S01]  /*0380*/  IMAD.MOV.U32 R2, RZ, RZ, 0x1 ;  /* 0x00000001ff027424 */ /* 0x000fe200078e00ff */
[----:B------:R-:W-:Y:S01]  /*0390*/  FSETP.GEU.AND P1, PT, |R25|, 6.5827683646048100446e-37, PT ;  /* 0x036000001900780b */ /* 0x000fe20003f2e200 */
[----:B------:R-:W-:Y:S04]  /*03a0*/  BSSY.RECONVERGENT B0, `(.L_x_67) ;  /* 0x0000012000007945 */ /* 0x000fe80003800200 */
[----:B0-----:R-:W-:-:S08]  /*03b0*/  DFMA R4, R2, -R16, 1 ;  /* 0x3ff000000204742b */ /* 0x001fd00000000810 */
[----:B------:R-:W-:-:S08]  /*03c0*/  DFMA R4, R4, R4, R4 ;  /* 0x000000040404722b */ /* 0x000fd00000000004 */
[----:B------:R-:W-:-:S08]  /*03d0*/  DFMA R4, R2, R4, R2 ;  /* 0x000000040204722b */ /* 0x000fd00000000002 */
[----:B------:R-:W-:-:S08]  /*03e0*/  DFMA R2, R4, -R16, 1 ;  /* 0x3ff000000402742b */ /* 0x000fd00000000810 */
[----:B------:R-:W-:-:S08]  /*03f0*/  DFMA R2, R4, R2, R4 ;  /* 0x000000020402722b */ /* 0x000fd00000000004 */
[----:B------:R-:W-:-:S08]  /*0400*/  DMUL R4, R24, R2 ;  /* 0x0000000218047228 */ /* 0x000fd00000000000 */
[----:B------:R-:W-:-:S08]  /*0410*/  DFMA R10, R4, -R16, R24 ;  /* 0x80000010040a722b */ /* 0x000fd00000000018 */
[----:B------:R-:W-:-:S10]  /*0420*/  DFMA R2, R2, R10, R4 ;  /* 0x0000000a0202722b */ /* 0x000fd40000000004 */
[----:B------:R-:W-:-:S05]  /*0430*/  FFMA R4, RZ, R17, R3 ;  /* 0x00000011ff047223 */ /* 0x000fca0000000003 */
[----:B------:R-:W-:-:S13]  /*0440*/  FSETP.GT.AND P0, PT, |R4|, 1.469367938527859385e-39, PT ;  /* 0x001000000400780b */ /* 0x000fda0003f04200 */
[----:B------:R-:W-:Y:S05]  /*0450*/  @P0 BRA P1, `(.L_x_68) ;  /* 0x0000000000180947 */ /* 0x000fea0000800000 */
[----:B------:R-:W-:Y:S01]  /*0460*/  IMAD.MOV.U32 R22, RZ, RZ, R16 ;  /* 0x000000ffff167224 */ /* 0x000fe200078e0010 */
[----:B------:R-:W-:Y:S01]  /*0470*/  MOV R10, 0x4a0 ;  /* 0x000004a0000a7802 */ /* 0x000fe20000000f00 */
[----:B------:R-:W-:-:S07]  /*0480*/  IMAD.MOV.U32 R23, RZ, RZ, R17 ;  /* 0x000000ffff177224 */ /* 0x000fce00078e0011 */
[----:B------:R-:W-:Y:S05]  /*0490*/  CALL.REL.NOINC `($__internal_4_$__cuda_sm20_div_rn_f64_full) ;  /* 0x0000000c00647944 */ /* 0x000fea0003c00000 */
[----:B------:R-:W-:Y:S02]  /*04a0*/  IMAD.MOV.U32 R2, RZ, RZ, R30 ;  /* 0x000000ffff027224 */ /* 0x000fe400078e001e */
[----:B------:R-:W-:-:S07]  /*04b0*/  IMAD.MOV.U32 R3, RZ, RZ, R31 ;  /* 0x000000ffff037224 */ /* 0x000fce00078e001f */
.L_x_68:
[----:B------:R-:W-:Y:S05]  /*04c0*/  BSYNC.RECONVERGENT B0 ;  /* 0x0000000000007941 */ /* 0x000fea0003800200 */
.L_x_67:
        /* <DEDUP_REMOVED lines=16> */
[----:B------:R-:W-:Y:S01]  /*05d0*/  MOV R25, R7 ;  /* 0x0000000700197202 */ /* 0x000fe20000000f00 */
[----:B------:R-:W-:Y:S01]  /*05e0*/  IMAD.MOV.U32 R22, RZ, RZ, R16 ;  /* 0x000000ffff167224 */ /* 0x000fe200078e0010 */
[----:B------:R-:W-:Y:S01]  /*05f0*/  MOV R10, 0x620 ;  /* 0x00000620000a7802 */ /* 0x000fe20000000f00 */
[----:B------:R-:W-:-:S07]  /*0600*/  IMAD.MOV.U32 R23, RZ, RZ, R17 ;  /* 0x000000ffff177224 */ /* 0x000fce00078e0011 */
[----:B------:R-:W-:Y:S05]  /*0610*/  CALL.REL.NOINC `($__internal_4_$__cuda_sm20_div_rn_f64_full) ;  /* 0x0000000c00047944 */ /* 0x000fea0003c00000 */
[----:B------:R-:W-:Y:S02]  /*0620*/  IMAD.MOV.U32 R4, RZ, RZ, R30 ;  /* 0x000000ffff047224 */ /* 0x000fe400078e001e */
[----:B------:R-:W-:-:S07]  /*0630*/  IMAD.MOV.U32 R5, RZ, RZ, R31 ;  /* 0x000000ffff057224 */ /* 0x000fce00078e001f */
.L_x_70:
[----:B------:R-:W-:Y:S05]  /*0640*/  BSYNC.RECONVERGENT B0 ;  /* 0x0000000000007941 */ /* 0x000fea0003800200 */
.L_x_69:
        /* <DEDUP_REMOVED lines=20> */
[----:B------:R-:W-:Y:S05]  /*0790*/  CALL.REL.NOINC `($__internal_4_$__cuda_sm20_div_rn_f64_full) ;  /* 0x0000000800a47944 */ /* 0x000fea0003c00000 */
[----:B------:R-:W-:Y:S02]  /*07a0*/  IMAD.MOV.U32 R6, RZ, RZ, R30 ;  /* 0x000000ffff067224 */ /* 0x000fe400078e001e */
[----:B------:R-:W-:-:S07]  /*07b0*/  IMAD.MOV.U32 R7, RZ, RZ, R31 ;  /* 0x000000ffff077224 */ /* 0x000fce00078e001f */
.L_x_72:
[----:B------:R-:W-:Y:S05]  /*07c0*/  BSYNC.RECONVERGENT B0 ;  /* 0x0000000000007941 */ /* 0x000fea0003800200 */
.L_x_71:
[----:B------:R-:W0:Y:S01]  /*07d0*/  LDC.64 R16, c[0x0][0x3a8] ;  /* 0x0000ea00ff107b82 */ /* 0x000e220000000a00 */
[----:B------:R-:W1:Y:S01]  /*07e0*/  LDCU.64 UR6, c[0x0][0x398] ;  /* 0x00007300ff0677ac */ /* 0x000e620008000a00 */
[----:B0-----:R-:W-:-:S04]  /*07f0*/  IMAD.WIDE R14, R33, 0x8, R16 ;  /* 0x00000008210e7825 */ /* 0x001fc800078e0210 */
[----:B------:R-:W-:Y:S01]  /*0800*/  IMAD.WIDE R16, R32, 0x8, R16 ;  /* 0x0000000820107825 */ /* 0x000fe200078e0210 */
[----:B------:R-:W2:Y:S01]  /*0810*/  LDG.E.64 R24, desc[UR4][R14.64+0x8] ;  /* 0x000008040e187981 */ /* 0x000ea2000c1e1b00 */
[----:B-1----:R-:W-:-:S03]  /*0820*/  IADD3 R28, P0, PT, R0, UR6, RZ ;  /* 0x00000006001c7c10 */ /* 0x002fc6000ff1e0ff */
[----:B------:R-:W2:Y:S01]  /*0830*/  LDG.E.64 R26, desc[UR4][R16.64+0x8] ;  /* 0x00000804101a7981 */ /* 0x000ea2000c1e1b00 */
[----:B------:R-:W-:-:S03]  /*0840*/  LEA.HI.X.SX32 R29, R0, UR7, 0x1, P0 ;  /* 0x00000007001d7c11 */ /* 0x000fc600080f0eff */
[----:B------:R-:W3:Y:S04]  /*0850*/  LDG.E.64 R22, desc[UR4][R14.64] ;  /* 0x000000040e167981 */ /* 0x000ee8000c1e1b00 */
[----:B------:R-:W3:Y:S04]  /*0860*/  LDG.E.64 R20, desc[UR4][R16.64] ;  /* 0x0000000410147981 */ /* 0x000ee8000c1e1b00 */
[----:B------:R-:W4:Y:S04]  /*0870*/  LDG.E.64 R12, desc[UR4][R14.64+0x10] ;  /* 0x000010040e0c7981 */ /* 0x000f28000c1e1b00 */
[----:B------:R-:W4:Y:S01]  /*0880*/  LDG.E.64 R10, desc[UR4][R16.64+0x10] ;  /* 0x00001004100a7981 */ /* 0x000f22000c1e1b00 */
[----:B------:R-:W-:-:S03]  /*0890*/  IADD3 R30, P0, PT, R8, UR6, RZ ;  /* 0x00000006081e7c10 */ /* 0x000fc6000ff1e0ff */
[----:B------:R-:W5:Y:S01]  /*08a0*/  LDG.E.U8 R9, desc[UR4][R28.64] ;  /* 0x000000041c097981 */ /* 0x000f62000c1e1100 */
[----:B------:R-:W-:-:S05]  /*08b0*/  LEA.HI.X.SX32 R31, R8, UR7, 0x1, P0 ;  /* 0x00000007081f7c11 */ /* 0x000fca00080f0eff */
[----:B------:R-:W5:Y:S01]  /*08c0*/  LDG.E.U8 R32, desc[UR4][R30.64] ;  /* 0x000000041e207981 */ /* 0x000f62000c1e1100 */
[----:B------:R-:W-:Y:S01]  /*08d0*/  BSSY.RECONVERGENT B0, `(.L_x_73) ;  /* 0x0000021000007945 */ /* 0x000fe20003800200 */
[----:B--2---:R-:W-:Y:S02]  /*08e0*/  DADD R24, R24, -R26 ;  /* 0x0000000018187229 */ /* 0x004fe4000000081a */
[----:B---3--:R-:W-:-:S06]  /*08f0*/  DADD R20, R22, -R20 ;  /* 0x0000000016147229 */ /* 0x008fcc0000000814 */
[----:B------:R-:W-:Y:S02]  /*0900*/  DMUL R24, R24, R4 ;  /* 0x0000000418187228 */ /* 0x000fe40000000000 */
[----:B----4-:R-:W-:-:S06]  /*0910*/  DADD R12, R12, -R10 ;  /* 0x000000000c0c7229 */ /* 0x010fcc000000080a */
[----:B------:R-:W-:Y:S01]  /*0920*/  DFMA R24, R20, R2, R24 ;  /* 0x000000021418722b */ /* 0x000fe20000000018 */
[----:B-----5:R-:W-:-:S07]  /*0930*/  LOP3.LUT P0, R10, R9, 0x3, RZ, 0xc0, !PT ;  /* 0x00000003090a7812 */ /* 0x020fce000780c0ff */
[----:B------:R-:W-:Y:S01]  /*0940*/  DFMA R24, R12, R6, R24 ;  /* 0x000000060c18722b */ /* 0x000fe20000000018 */
[----:B------:R-:W-:-:S05]  /*0950*/  LOP3.LUT R32, R32, 0x3, RZ, 0xc0, !PT ;  /* 0x0000000320207812 */ /* 0x000fca00078ec0ff */
        /* <DEDUP_REMOVED lines=9> */
[----:B------:R-:W-:-:S04]  /*09f0*/  IADD3 R18, PT, PT, R13, 0x300402, RZ ;  /* 0x003004020d127810 */ /* 0x000fc80007ffe0ff */
[----:B------:R-:W-:Y:S02]  /*0a00*/  FSETP.GEU.AND P0, PT, |R18|, 5.8789094863358348022e-39, PT ;  /* 0x004004021200780b */ /* 0x000fe40003f0e200 */
[----:B0-----:R-:W-:-:S08]  /*0a10*/  DFMA R20, -R12, R18, 1 ;  /* 0x3ff000000c14742b */ /* 0x001fd00000000112 */
[----:B------:R-:W-:-:S08]  /*0a20*/  DFMA R20, R20, R20, R20 ;  /* 0x000000141414722b */ /* 0x000fd00000000014 */
[----:B------:R-:W-:-:S08]  /*0a30*/  DFMA R20, R18, R20, R18 ;  /* 0x000000141214722b */ /* 0x000fd00000000012 */
[----:B------:R-:W-:-:S08]  /*0a40*/  DFMA R22, -R12, R20, 1 ;  /* 0x3ff000000c16742b */ /* 0x000fd00000000114 */
[----:B------:R-:W-:Y:S01]  /*0a50*/  DFMA R18, R20, R22, R20 ;  /* 0x000000161412722b */ /* 0x000fe20000000014 */
[----:B------:R-:W-:Y:S10]  /*0a60*/  @P0 BRA `(.L_x_75) ;  /* 0x0000000000180947 */ /* 0x000ff40003800000 */
[----:B------:R-:W-:-:S05]  /*0a70*/  LOP3.LUT R0, R13, 0x7fffffff, RZ, 0xc0, !PT ;  /* 0x7fffffff0d007812 */ /* 0x000fca00078ec0ff */
[----:B------:R-:W-:Y:S01]  /*0a80*/  VIADD R22, R0, 0xfff00000 ;  /* 0xfff0000000167836 */ /* 0x000fe20000000000 */
[----:B------:R-:W-:-:S07]  /*0a90*/  MOV R0, 0xab0 ;  /* 0x00000ab000007802 */ /* 0x000fce0000000f00 */
[----:B------:R-:W-:Y:S05]  /*0aa0*/  CALL.REL.NOINC `($__internal_3_$__cuda_sm20_dblrcp_rn_slowpath_v3) ;  /* 0x0000000400387944 */ /* 0x000fea0003c00000 */
[----:B------:R-:W-:Y:S02]  /*0ab0*/  IMAD.MOV.U32 R18, RZ, RZ, R34 ;  /* 0x000000ffff127224 */ /* 0x000fe400078e0022 */
[----:B------:R-:W-:-:S07]  /*0ac0*/  IMAD.MOV.U32 R19, RZ, RZ, R35 ;  /* 0x000000ffff137224 */ /* 0x000fce00078e0023 */
.L_x_75:
[----:B------:R-:W-:Y:S05]  /*0ad0*/  BSYNC.RECONVERGENT B1 ;  /* 0x0000000000017941 */ /* 0x000fea0003800200 */
.L_x_74:
[----:B------:R-:W-:Y:S05]  /*0ae0*/  BSYNC.RECONVERGENT B0 ;  /* 0x0000000000007941 */ /* 0x000fea0003800200 */
.L_x_73:
        /* <DEDUP_REMOVED lines=21> */
[----:B------:R-:W-:Y:S02]  /*0c40*/  IMAD.MOV.U32 R12, RZ, RZ, R8 ;  /* 0x000000ffff0c7224 */ /* 0x000fe400078e0008 */
[----:B------:R-:W-:Y:S02]  /*0c50*/  IMAD.MOV.U32 R13, RZ, RZ, R9 ;  /* 0x000000ffff0d7224 */ /* 0x000fe400078e0009 */
[----:B------:R-:W-:Y:S01]  /*0c60*/  VIADD R22, R0, 0xfff00000 ;  /* 0xfff0000000167836 */ /* 0x000fe20000000000 */
[----:B------:R-:W-:-:S07]  /*0c70*/  MOV R0, 0xc90 ;  /* 0x00000c9000007802 */ /* 0x000fce0000000f00 */
[----:B------:R-:W-:Y:S05]  /*0c80*/  CALL.REL.NOINC `($__internal_3_$__cuda_sm20_dblrcp_rn_slowpath_v3) ;  /* 0x0000000000c07944 */ /* 0x000fea0003c00000 */
.L_x_78:
[----:B------:R-:W-:Y:S05]  /*0c90*/  BSYNC.RECONVERGENT B1 ;  /* 0x0000000000017941 */ /* 0x000fea0003800200 */
.L_x_77:
[----:B------:R-:W-:Y:S05]  /*0ca0*/  BSYNC.RECONVERGENT B0 ;  /* 0x0000000000007941 */ /* 0x000fea0003800200 */
.L_x_76:
[----:B------:R-:W-:Y:S01]  /*0cb0*/  DADD R22, R34, R18 ;  /* 0x0000000022167229 */ /* 0x000fe20000000012 */
[----:B------:R-:W-:Y:S01]  /*0cc0*/  UMOV UR6, 0x812dea11 ;  /* 0x812dea1100067882 */ /* 0x000fe20000000000 */
[----:B------:R-:W-:-:S06]  /*0cd0*/  UMOV UR7, 0x3d719799 ;  /* 0x3d71979900077882 */ /* 0x000fcc0000000000 */
[----:B------:R-:W-:-:S14]  /*0ce0*/  DSETP.GEU.AND P0, PT, R22, UR6, PT ;  /* 0x0000000616007e2a */ /* 0x000fdc000bf0e000 */
[----:B------:R-:W-:Y:S05]  /*0cf0*/  @!P0 EXIT ;  /* 0x000000000000894d */ /* 0x000fea0003800000 */
[----:B------:R-:W0:Y:S01]  /*0d00*/  MUFU.RCP64H R9, R23 ;  /* 0x0000001700097308 */ /* 0x000e220000001800 */
[----:B------:R-:W-:Y:S01]  /*0d10*/  IMAD.MOV.U32 R8, RZ, RZ, 0x1 ;  /* 0x00000001ff087424 */ /* 0x000fe200078e00ff */
[----:B------:R-:W-:Y:S01]  /*0d20*/  FSETP.GEU.AND P2, PT, |R25|, 6.5827683646048100446e-37, PT ;  /* 0x036000001900780b */ /* 0x000fe20003f4e200 */
[----:B------:R-:W-:Y:S01]  /*0d30*/  BSSY.RECONVERGENT B0, `(.L_x_79) ;  /* 0x0000011000007945 */ /* 0x000fe20003800200 */
[----:B------:R-:W-:-:S03]  /*0d40*/  ISETP.NE.AND P1, PT, R10, RZ, PT ;  /* 0x000000ff0a00720c */ /* 0x000fc60003f25270 */
        /* <DEDUP_REMOVED lines=11> */
[----:B------:R-:W-:-:S07]  /*0e00*/  MOV R10, 0xe20 ;  /* 0x00000e20000a7802 */ /* 0x000fce0000000f00 */
[----:B------:R-:W-:Y:S05]  /*0e10*/  CALL.REL.NOINC `($__internal_4_$__cuda_sm20_div_rn_f64_full) ;  /* 0x0000000400047944 */ /* 0x000fea0003c00000 */
[----:B------:R-:W-:Y:S02]  /*0e20*/  IMAD.MOV.U32 R8, RZ, RZ, R30 ;  /* 0x000000ffff087224 */ /* 0x000fe400078e001e */
[----:B------:R-:W-:-:S07]  /*0e30*/  IMAD.MOV.U32 R9, RZ, RZ, R31 ;  /* 0x000000ffff097224 */ /* 0x000fce00078e001f */
.L_x_80:
[----:B------:R-:W-:Y:S05]  /*0e40*/  BSYNC.RECONVERGENT B0 ;  /* 0x0000000000007941 */ /* 0x000fea0003800200 */
.L_x_79:
[----:B------:R-:W-:Y:S01]  /*0e50*/  BSSY.RECONVERGENT B0, `(.L_x_81) ;  /* 0x000000a000007945 */ /* 0x000fe20003800200 */
[----:B------:R-:W-:-:S03]  /*0e60*/  ISETP.NE.AND P0, PT, R32, RZ, PT ;  /* 0x000000ff2000720c */ /* 0x000fc60003f05270 */
[----:B------:R-:W-:Y:S10]  /*0e70*/  @P1 BRA `(.L_x_82) ;  /* 0x00000000001c1947 */ /* 0x000ff40003800000 */
[----:B------:R-:W-:-:S08]  /*0e80*/  DMUL R18, R8, R18 ;  /* 0x0000001208127228 */ /* 0x000fd00000000000 */
[C---:B------:R-:W-:Y:S02]  /*0e90*/  DMUL R10, R18.reuse, R2 ;  /* 0x00000002120a7228 */ /* 0x040fe40000000000 */
[C---:B------:R-:W-:Y:S02]  /*0ea0*/  DMUL R12, R18.reuse, R4 ;  /* 0x00000004120c7228 */ /* 0x040fe40000000000 */
[----:B------:R-:W-:-:S03]  /*0eb0*/  DMUL R18, R18, R6 ;  /* 0x0000000612127228 */ /* 0x000fc60000000000 */
[----:B------:R0:W-:Y:S04]  /*0ec0*/  REDG.E.ADD.F64.RN.STRONG.GPU desc[UR4][R16.64], R10 ;  /* 0x0000000a100079a6 */ /* 0x0001e8000c12ff04 */
[----:B------:R0:W-:Y:S04]  /*0ed0*/  REDG.E.ADD.F64.RN.STRONG.GPU desc[UR4][R16.64+0x8], R12 ;  /* 0x0000080c100079a6 */ /* 0x0001e8000c12ff04 */
[----:B------:R0:W-:Y:S02]  /*0ee0*/  REDG.E.ADD.F64.RN.STRONG.GPU desc[UR4][R16.64+0x10], R18 ;  /* 0x00001012100079a6 */ /* 0x0001e4000c12ff04 */
.L_x_82:
[----:B------:R-:W-:Y:S05]  /*0ef0*/  BSYNC.RECONVERGENT B0 ;  /* 0x0000000000007941 */ /* 0x000fea0003800200 */
.L_x_81:
[----:B------:R-:W-:Y:S05]  /*0f00*/  @P0 EXIT ;  /* 0x000000000000094d */ /* 0x000fea0003800000 */
[----:B------:R-:W-:-:S08]  /*0f10*/  DMUL R8, R8, -R34 ;  /* 0x8000002208087228 */ /* 0x000fd00000000000 */
[C---:B------:R-:W-:Y:S02]  /*0f20*/  DMUL R2, R8.reuse, R2 ;  /* 0x0000000208027228 */ /* 0x040fe40000000000 */
[C---:B------:R-:W-:Y:S02]  /*0f30*/  DMUL R4, R8.reuse, R4 ;  /* 0x0000000408047228 */ /* 0x040fe40000000000 */
[----:B------:R-:W-:-:S03]  /*0f40*/  DMUL R6, R8, R6 ;  /* 0x0000000608067228 */ /* 0x000fc60000000000 */
[----:B------:R-:W-:Y:S04]  /*0f50*/  REDG.E.ADD.F64.RN.STRONG.GPU desc[UR4][R14.64], R2 ;  /* 0x000000020e0079a6 */ /* 0x000fe8000c12ff04 */
[----:B------:R-:W-:Y:S04]  /*0f60*/  REDG.E.ADD.F64.RN.STRONG.GPU desc[UR4][R14.64+0x8], R4 ;  /* 0x000008040e0079a6 */ /* 0x000fe8000c12ff04 */
[----:B------:R-:W-:Y:S01]  /*0f70*/  REDG.E.ADD.F64.RN.STRONG.GPU desc[UR4][R14.64+0x10], R6 ;  /* 0x000010060e0079a6 */ /* 0x000fe2000c12ff04 */
[----:B------:R-:W-:Y:S05]  /*0f80*/  EXIT ;  /* 0x000000000000794d */ /* 0x000fea0003800000 */
        .weak           $__internal_3_$__cuda_sm20_dblrcp_rn_slowpath_v3
        .type           $__internal_3_$__cuda_sm20_dblrcp_rn_slowpath_v3,@function
        .size           $__internal_3_$__cuda_sm20_dblrcp_rn_slowpath_v3,($__internal_4_$__cuda_sm20_div_rn_f64_full - $__internal_3_$__cuda_sm20_dblrcp_rn_slowpath_v3)
$__internal_3_$__cuda_sm20_dblrcp_rn_slowpath_v3:
[----:B------:R-:W-:Y:S01]  /*0f90*/  DSETP.GTU.AND P0, PT, |R12|, +INF , PT ;  /* 0x7ff000000c00742a */ /* 0x000fe20003f0c200 */
[----:B------:R-:W-:-:S13]  /*0fa0*/  BSSY.RECONVERGENT B2, `(.L_x_83) ;  /* 0x0000023000027945 */ /* 0x000fda0003800200 */
[----:B------:R-:W-:Y:S05]  /*0fb0*/  @P0 BRA `(.L_x_84) ;  /* 0x00000000007c0947 */ /* 0x000fea0003800000 */
[----:B------:R-:W-:-:S05]  /*0fc0*/  LOP3.LUT R11, R13, 0x7fffffff, RZ, 0xc0, !PT ;  /* 0x7fffffff0d0b7812 */ /* 0x000fca00078ec0ff */
[----:B------:R-:W-:-:S05]  /*0fd0*/  VIADD R9, R11, 0xffffffff ;  /* 0xffffffff0b097836 */ /* 0x000fca0000000000 */
[----:B------:R-:W-:-:S13]  /*0fe0*/  ISETP.GE.U32.AND P0, PT, R9, 0x7fefffff, PT ;  /* 0x7fefffff0900780c */ /* 0x000fda0003f06070 */
[----:B------:R-:W-:Y:S02]  /*0ff0*/  @P0 LOP3.LUT R21, R13, 0x7ff00000, RZ, 0x3c, !PT ;  /* 0x7ff000000d150812 */ /* 0x000fe400078e3cff */
[----:B------:R-:W-:Y:S01]  /*1000*/  @P0 MOV R20, RZ ;  /* 0x000000ff00140202 */ /* 0x000fe20000000f00 */
        /* <DEDUP_REMOVED lines=16> */
.L_x_86:
        /* <DEDUP_REMOVED lines=10> */
.L_x_84:
[----:B------:R-:W-:Y:S01]  /*11b0*/  LOP3.LUT R21, R13, 0x80000, RZ, 0xfc, !PT ;  /* 0x000800000d157812 */ /* 0x000fe200078efcff */
[----:B------:R-:W-:-:S07]  /*11c0*/  IMAD.MOV.U32 R20, RZ, RZ, R12 ;  /* 0x000000ffff147224 */ /* 0x000fce00078e000c */
.L_x_85:
[----:B------:R-:W-:Y:S05]  /*11d0*/  BSYNC.RECONVERGENT B2 ;  /* 0x0000000000027941 */ /* 0x000fea0003800200 */
.L_x_83:
[----:B------:R-:W-:Y:S02]  /*11e0*/  IMAD.MOV.U32 R12, RZ, RZ, R0 ;  /* 0x000000ffff0c7224 */ /* 0x000fe400078e0000 */
[----:B------:R-:W-:Y:S02]  /*11f0*/  IMAD.MOV.U32 R13, RZ, RZ, 0x0 ;  /* 0x00000000ff0d7424 */ /* 0x000fe400078e00ff */
[----:B------:R-:W-:Y:S02]  /*1200*/  IMAD.MOV.U32 R34, RZ, RZ, R20 ;  /* 0x000000ffff227224 */ /* 0x000fe400078e0014 */
[----:B------:R-:W-:Y:S01]  /*1210*/  IMAD.MOV.U32 R35, RZ, RZ, R21 ;  /* 0x000000ffff237224 */ /* 0x000fe200078e0015 */
[----:B------:R-:W-:Y:S06]  /*1220*/  RET.REL.NODEC R12 `(correct_rigid_velocity) ;  /* 0xffffffec0c747950 */ /* 0x000fec0003c3ffff */
        .weak           $__internal_4_$__cuda_sm20_div_rn_f64_full
        .type           $__internal_4_$__cuda_sm20_div_rn_f64_full,@function
        .size           $__internal_4_$__cuda_sm20_div_rn_f64_full,($__internal_5_$__cuda_sm20_dsqrt_rn_f64_mediumpath_v1 - $__internal_4_$__cuda_sm20_div_rn_f64_full)
$__internal_4_$__cuda_sm20_div_rn_f64_full:
[C---:B------:R-:W-:Y:S01]  /*1230*/  FSETP.GEU.AND P0, PT, |R23|.reuse, 1.469367938527859385e-39, PT ;  /* 0x001000001700780b */ /* 0x040fe20003f0e200 */
[----:B------:R-:W-:Y:S01]  /*1240*/  IMAD.MOV.U32 R26, RZ, RZ, 0x1 ;  /* 0x00000001ff1a7424 */ /* 0x000fe200078e00ff */
[----:B------:R-:W-:Y:S01]  /*1250*/  LOP3.LUT R20, R23, 0x800fffff, RZ, 0xc0, !PT ;  /* 0x800fffff17147812 */ /* 0x000fe200078ec0ff */
[----:B------:R-:W-:Y:S01]  /*1260*/  BSSY.RECONVERGENT B1, `(.L_x_87) ;  /* 0x0000054000017945 */ /* 0x000fe20003800200 */
[C---:B------:R-:W-:Y:S02]  /*1270*/  FSETP.GEU.AND P3, PT, |R25|.reuse, 1.469367938527859385e-39, PT ;  /* 0x001000001900780b */ /* 0x040fe40003f6e200 */
[----:B------:R-:W-:Y:S01]  /*1280*/  LOP3.LUT R21, R20, 0x3ff00000, RZ, 0xfc, !PT ;  /* 0x3ff0000014157812 */ /* 0x000fe200078efcff */
[----:B------:R-:W-:Y:S01]  /*1290*/  IMAD.MOV.U32 R20, RZ, RZ, R22 ;  /* 0x000000ffff147224 */ /* 0x000fe200078e0016 */
[----:B------:R-:W-:Y:S02]  /*12a0*/  LOP3.LUT R9, R25, 0x7ff00000, RZ, 0xc0, !PT ;  /* 0x7ff0000019097812 */ /* 0x000fe400078ec0ff */
[----:B------:R-:W-:-:S02]  /*12b0*/  LOP3.LUT R13, R23, 0x7ff00000, RZ, 0xc0, !PT ;  /* 0x7ff00000170d7812 */ /* 0x000fc400078ec0ff */
[----:B------:R-:W-:Y:S01]  /*12c0*/  MOV R11, 0x1ca00000 ;  /* 0x1ca00000000b7802 */ /* 0x000fe20000000f00 */
[----:B------:R-:W-:Y:S01]  /*12d0*/  @!P0 DMUL R20, R22, 8.98846567431157953865e+307 ;  /* 0x7fe0000016148828 */ /* 0x000fe20000000000 */
[----:B------:R-:W-:-:S03]  /*12e0*/  ISETP.GE.U32.AND P2, PT, R9, R13, PT ;  /* 0x0000000d0900720c */ /* 0x000fc60003f46070 */
[----:B------:R-:W-:Y:S01]  /*12f0*/  @!P3 LOP3.LUT R12, R23, 0x7ff00000, RZ, 0xc0, !PT ;  /* 0x7ff00000170cb812 */ /* 0x000fe200078ec0ff */
[----:B------:R-:W-:Y:S01]  /*1300*/  @!P3 IMAD.MOV.U32 R28, RZ, RZ, RZ ;  /* 0x000000ffff1cb224 */ /* 0x000fe200078e00ff */
[----:B------:R-:W0:Y:S02]  /*1310*/  MUFU.RCP64H R27, R21 ;  /* 0x00000015001b7308 */ /* 0x000e240000001800 */
[----:B------:R-:W-:Y:S02]  /*1320*/  @!P3 ISETP.GE.U32.AND P4, PT, R9, R12, PT ;  /* 0x0000000c0900b20c */ /* 0x000fe40003f86070 */
[----:B------:R-:W-:Y:S02]  /*1330*/  @!P0 LOP3.LUT R13, R21, 0x7ff00000, RZ, 0xc0, !PT ;  /* 0x7ff00000150d8812 */ /* 0x000fe400078ec0ff */
[----:B------:R-:W-:-:S04]  /*1340*/  @!P3 SEL R29, R11, 0x63400000, !P4 ;  /* 0x634000000b1db807 */ /* 0x000fc80006000000 */
[----:B------:R-:W-:-:S04]  /*1350*/  @!P3 LOP3.LUT R12, R29, 0x80000000, R25, 0xf8, !PT ;  /* 0x800000001d0cb812 */ /* 0x000fc800078ef819 */
[----:B------:R-:W-:Y:S01]  /*1360*/  @!P3 LOP3.LUT R29, R12, 0x100000, RZ, 0xfc, !PT ;  /* 0x001000000c1db812 */ /* 0x000fe200078efcff */
[----:B------:R-:W-:Y:S01]  /*1370*/  IMAD.MOV.U32 R12, RZ, RZ, R9 ;  /* 0x000000ffff0c7224 */ /* 0x000fe200078e0009 */
[----:B0-----:R-:W-:-:S08]  /*1380*/  DFMA R30, R26, -R20, 1 ;  /* 0x3ff000001a1e742b */ /* 0x001fd00000000814 */
[----:B------:R-:W-:-:S08]  /*1390*/  DFMA R30, R30, R30, R30 ;  /* 0x0000001e1e1e722b */ /* 0x000fd0000000001e */
[----:B------:R-:W-:Y:S01]  /*13a0*/  DFMA R30, R26, R30, R26 ;  /* 0x0000001e1a1e722b */ /* 0x000fe2000000001a */
[----:B------:R-:W-:Y:S01]  /*13b0*/  SEL R27, R11, 0x63400000, !P2 ;  /* 0x634000000b1b7807 */ /* 0x000fe20005000000 */
[----:B------:R-:W-:-:S03]  /*13c0*/  IMAD.MOV.U32 R26, RZ, RZ, R24 ;  /* 0x000000ffff1a7224 */ /* 0x000fc600078e0018 */
[----:B------:R-:W-:-:S03]  /*13d0*/  LOP3.LUT R27, R27, 0x800fffff, R25, 0xf8, !PT ;  /* 0x800fffff1b1b7812 */ /* 0x000fc600078ef819 */
[----:B------:R-:W-:-:S03]  /*13e0*/  DFMA R36, R30, -R20, 1 ;  /* 0x3ff000001e24742b */ /* 0x000fc60000000814 */
[----:B------:R-:W-:-:S05]  /*13f0*/  @!P3 DFMA R26, R26, 2, -R28 ;  /* 0x400000001a1ab82b */ /* 0x000fca000000081c */
[----:B------:R-:W-:-:S05]  /*1400*/  DFMA R36, R30, R36, R30 ;  /* 0x000000241e24722b */ /* 0x000fca000000001e */
[----:B------:R-:W-:-:S03]  /*1410*/  @!P3 LOP3.LUT R12, R27, 0x7ff00000, RZ, 0xc0, !PT ;  /* 0x7ff000001b0cb812 */ /* 0x000fc600078ec0ff */
[----:B------:R-:W-:-:S08]  /*1420*/  DMUL R30, R36, R26 ;  /* 0x0000001a241e7228 */ /* 0x000fd00000000000 */
[----:B------:R-:W-:-:S08]  /*1430*/  DFMA R28, R30, -R20, R26 ;  /* 0x800000141e1c722b */ /* 0x000fd0000000001a */
[----:B------:R-:W-:Y:S01]  /*1440*/  DFMA R28, R36, R28, R30 ;  /* 0x0000001c241c722b */ /* 0x000fe2000000001e */
[----:B------:R-:W-:Y:S02]  /*1450*/  VIADD R30, R12, 0xffffffff ;  /* 0xffffffff0c1e7836 */ /* 0x000fe40000000000 */
[----:B------:R-:W-:-:S03]  /*1460*/  VIADD R31, R13, 0xffffffff ;  /* 0xffffffff0d1f7836 */ /* 0x000fc60000000000 */
[----:B------:R-:W-:-:S04]  /*1470*/  ISETP.GT.U32.AND P0, PT, R30, 0x7feffffe, PT ;  /* 0x7feffffe1e00780c */ /* 0x000fc80003f04070 */
[----:B------:R-:W-:-:S13]  /*1480*/  ISETP.GT.U32.OR P0, PT, R31, 0x7feffffe, P0 ;  /* 0x7feffffe1f00780c */ /* 0x000fda0000704470 */
[----:B------:R-:W-:Y:S05]  /*1490*/  @P0 BRA `(.L_x_88) ;  /* 0x00000000006c0947 */ /* 0x000fea0003800000 */
[----:B------:R-:W-:-:S04]  /*14a0*/  LOP3.LUT R12, R23, 0x7ff00000, RZ, 0xc0, !PT ;  /* 0x7ff00000170c7812 */ /* 0x000fc800078ec0ff */
[CC--:B------:R-:W-:Y:S02]  /*14b0*/  VIADDMNMX R13, R9.reuse, -R12.reuse, 0xb9600000, !PT ;  /* 0xb9600000090d7446 */ /* 0x0c0fe4000780090c */
[----:B------:R-:W-:Y:S02]  /*14c0*/  ISETP.GE.U32.AND P0, PT, R9, R12, PT ;  /* 0x0000000c0900720c */ /* 0x000fe40003f06070 */
[----:B------:R-:W-:Y:S02]  /*14d0*/  VIMNMX R9, PT, PT, R13, 0x46a00000, PT ;  /* 0x46a000000d097848 */ /* 0x000fe40003fe0100 */
[----:B------:R-:W-:-:S05]  /*14e0*/  SEL R12, R11, 0x63400000, !P0 ;  /* 0x634000000b0c7807 */ /* 0x000fca0004000000 */
[----:B------:R-:W-:Y:S02]  /*14f0*/  IMAD.IADD R9, R9, 0x1, -R12 ;  /* 0x0000000109097824 */ /* 0x000fe400078e0a0c */
[----:B------:R-:W-:Y:S02]  /*1500*/  IMAD.MOV.U32 R12, RZ, RZ, RZ ;  /* 0x000000ffff0c7224 */ /* 0x000fe400078e00ff */
[----:B------:R-:W-:-:S06]  /*1510*/  VIADD R13, R9, 0x7fe00000 ;  /* 0x7fe00000090d7836 */ /* 0x000fcc0000000000 */
[----:B------:R-:W-:-:S10]  /*1520*/  DMUL R30, R28, R12 ;  /* 0x0000000c1c1e7228 */ /* 0x000fd40000000000 */
[----:B------:R-:W-:-:S13]  /*1530*/  FSETP.GTU.AND P0, PT, |R31|, 1.469367938527859385e-39, PT ;  /* 0x001000001f00780b */ /* 0x000fda0003f0c200 */
[----:B------:R-:W-:Y:S05]  /*1540*/  @P0 BRA `(.L_x_89) ;  /* 0x0000000000940947 */ /* 0x000fea0003800000 */
[----:B------:R-:W-:-:S06]  /*1550*/  DFMA R20, R28, -R20, R26 ;  /* 0x800000141c14722b */ /* 0x000fcc000000001a */
[----:B------:R-:W-:-:S04]  /*1560*/  IMAD.MOV.U32 R20, RZ, RZ, RZ ;  /* 0x000000ffff147224 */ /* 0x000fc800078e00ff */
        /* <DEDUP_REMOVED lines=12> */
[----:B------:R-:W-:Y:S01]  /*1630*/  FSEL R31, R23, R31, !P0 ;  /* 0x0000001f171f7208 */ /* 0x000fe20004000000 */
[----:B------:R-:W-:Y:S06]  /*1640*/  BRA `(.L_x_89) ;  /* 0x0000000000547947 */ /* 0x000fec0003800000 */
.L_x_88:
        /* <DEDUP_REMOVED lines=12> */
[----:B------:R-:W-:Y:S02]  /*1710*/  @!P0 IMAD.MOV.U32 R30, RZ, RZ, RZ ;  /* 0x000000ffff1e8224 */ /* 0x000fe400078e00ff */
[----:B------:R-:W-:Y:S02]  /*1720*/  @P0 IMAD.MOV.U32 R30, RZ, RZ, RZ ;  /* 0x000000ffff1e0224 */ /* 0x000fe400078e00ff */
[----:B------:R-:W-:Y:S01]  /*1730*/  @P0 IMAD.MOV.U32 R31, RZ, RZ, R9 ;  /* 0x000000ffff1f0224 */ /* 0x000fe200078e0009 */
[----:B------:R-:W-:Y:S06]  /*1740*/  BRA `(.L_x_89) ;  /* 0x0000000000147947 */ /* 0x000fec0003800000 */
.L_x_91:
[----:B------:R-:W-:Y:S01]  /*1750*/  LOP3.LUT R31, R23, 0x80000, RZ, 0xfc, !PT ;  /* 0x00080000171f7812 */ /* 0x000fe200078efcff */
[----:B------:R-:W-:Y:S01]  /*1760*/  IMAD.MOV.U32 R30, RZ, RZ, R22 ;  /* 0x000000ffff1e7224 */ /* 0x000fe200078e0016 */
[----:B------:R-:W-:Y:S06]  /*1770*/  BRA `(.L_x_89) ;  /* 0x0000000000087947 */ /* 0x000fec0003800000 */
.L_x_90:
[----:B------:R-:W-:Y:S01]  /*1780*/  LOP3.LUT R31, R25, 0x80000, RZ, 0xfc, !PT ;  /* 0x00080000191f7812 */ /* 0x000fe200078efcff */
[----:B------:R-:W-:-:S07]  /*1790*/  IMAD.MOV.U32 R30, RZ, RZ, R24 ;  /* 0x000000ffff1e7224 */ /* 0x000fce00078e0018 */
.L_x_89:
[----:B------:R-:W-:Y:S05]  /*17a0*/  BSYNC.RECONVERGENT B1 ;  /* 0x0000000000017941 */ /* 0x000fea0003800200 */
.L_x_87:
[----:B------:R-:W-:-:S04]  /*17b0*/  IMAD.MOV.U32 R11, RZ, RZ, 0x0 ;  /* 0x00000000ff0b7424 */ /* 0x000fc800078e00ff */
[----:B------:R-:W-:Y:S05]  /*17c0*/  RET.REL.NODEC R10 `(correct_rigid_velocity) ;  /* 0xffffffe80a0c7950 */ /* 0x000fea0003c3ffff */
        .weak           $__internal_5_$__cuda_sm20_dsqrt_rn_f64_mediumpath_v1
        .type           $__internal_5_$__cuda_sm20_dsqrt_rn_f64_mediumpath_v1,@function
        .size           $__internal_5_$__cuda_sm20_dsqrt_rn_f64_mediumpath_v1,(.L_x_218 - $__internal_5_$__cuda_sm20_dsqrt_rn_f64_mediumpath_v1)
$__internal_5_$__cuda_sm20_dsqrt_rn_f64_mediumpath_v1:
[----:B------:R-:W-:Y:S01]  /*17d0*/  ISETP.GE.U32.AND P0, PT, R2, -0x3400000, PT ;  /* 0xfcc000000200780c */ /* 0x000fe20003f06070 */
[----:B------:R-:W-:Y:S01]  /*17e0*/  BSSY.RECONVERGENT B1, `(.L_x_92) ;  /* 0x0000024000017945 */ /* 0x000fe20003800200 */
[----:B------:R-:W-:-:S11]  /*17f0*/  IMAD.MOV.U32 R21, RZ, RZ, R27 ;  /* 0x000000ffff157224 */ /* 0x000fd600078e001b */
        /* <DEDUP_REMOVED lines=9> */
.L_x_93:
[----:B------:R-:W-:-:S14]  /*1890*/  DSETP.NE.AND P0, PT, R4, RZ, PT ;  /* 0x000000ff0400722a */ /* 0x000fdc0003f05000 */
[----:B------:R-:W-:Y:S05]  /*18a0*/  @!P0 BRA `(.L_x_95) ;  /* 0x0000000000588947 */ /* 0x000fea0003800000 */
[----:B------:R-:W-:-:S13]  /*18b0*/  ISETP.GE.AND P0, PT, R5, RZ, PT ;  /* 0x000000ff0500720c */ /* 0x000fda0003f06270 */
[----:B------:R-:W-:Y:S01]  /*18c0*/  @!P0 MOV R2, 0x0 ;  /* 0x0000000000028802 */ /* 0x000fe20000000f00 */
[----:B------:R-:W-:Y:S01]  /*18d0*/  @!P0 IMAD.MOV.U32 R3, RZ, RZ, -0x80000 ;  /* 0xfff80000ff038424 */ /* 0x000fe200078e00ff */
[----:B------:R-:W-:Y:S06]  /*18e0*/  @!P0 BRA `(.L_x_94) ;  /* 0x00000000004c8947 */ /* 0x000fec0003800000 */
[----:B------:R-:W-:-:S13]  /*18f0*/  ISETP.GT.AND P0, PT, R5, 0x7fefffff, PT ;  /* 0x7fefffff0500780c */ /* 0x000fda0003f04270 */
[----:B------:R-:W-:Y:S05]  /*1900*/  @P0 BRA `(.L_x_95) ;  /* 0x0000000000400947 */ /* 0x000fea0003800000 */
[----:B------:R-:W-:Y:S01]  /*1910*/  DMUL R4, R4, 8.11296384146066816958e+31 ;  /* 0x4690000004047828 */ /* 0x000fe20000000000 */
[----:B------:R-:W-:Y:S02]  /*1920*/  IMAD.MOV.U32 R2, RZ, RZ, RZ ;  /* 0x000000ffff027224 */ /* 0x000fe400078e00ff */
[----:B------:R-:W-:Y:S02]  /*1930*/  IMAD.MOV.U32 R16, RZ, RZ, 0x0 ;  /* 0x00000000ff107424 */ /* 0x000fe400078e00ff */
[----:B------:R-:W-:Y:S01]  /*1940*/  IMAD.MOV.U32 R17, RZ, RZ, 0x3fd80000 ;  /* 0x3fd80000ff117424 */ /* 0x000fe200078e00ff */
        /* <DEDUP_REMOVED lines=12> */
.L_x_95:
[----:B------:R-:W-:-:S11]  /*1a10*/  DADD R2, R4, R4 ;  /* 0x0000000004027229 */ /* 0x000fd60000000004 */
.L_x_94:
[----:B------:R-:W-:Y:S05]  /*1a20*/  BSYNC.RECONVERGENT B1 ;  /* 0x0000000000017941 */ /* 0x000fea0003800200 */
.L_x_92:
[----:B------:R-:W-:Y:S02]  /*1a30*/  IMAD.MOV.U32 R11, RZ, RZ, 0x0 ;  /* 0x00000000ff0b7424 */ /* 0x000fe400078e00ff */
[----:B------:R-:W-:Y:S02]  /*1a40*/  IMAD.MOV.U32 R16, RZ, RZ, R2 ;  /* 0x000000ffff107224 */ /* 0x000fe400078e0002 */
[----:B------:R-:W-:Y:S01]  /*1a50*/  IMAD.MOV.U32 R17, RZ, RZ, R3 ;  /* 0x000000ffff117224 */ /* 0x000fe200078e0003 */
[----:B------:R-:W-:Y:S06]  /*1a60*/  RET.REL.NODEC R10 `(correct_rigid_velocity) ;  /* 0xffffffe40a647950 */ /* 0x000fec0003c3ffff */
.L_x_96:
        /* <DEDUP_REMOVED lines=9> */
.L_x_218:


//--------------------- .text.project_rigid_bars  --------------------------
	.section	.text.project_rigid_bars,"ax",@progbits
	.align	128
        .global         project_rigid_bars
        .type           project_rigid_bars,@function
        .size           project_rigid_bars,(.L_x_221 - project_rigid_bars)
        .other          project_rigid_bars,@"STO_CUDA_ENTRY STV_DEFAULT"
project_rigid_bars:
.text.project_rigid_bars:
        /* <DEDUP_REMOVED lines=14> */
[----:B------:R0:W4:Y:S02]  /*00e0*/  LDG.E R5, desc[UR4][R2.64] ;  /* 0x0000000402057981 */ /* 0x000124000c1e1900 */
[----:B0-----:R-:W0:Y:S02]  /*00f0*/  LDC.64 R2, c[0x0][0x390] ;  /* 0x0000e400ff027b82 */ /* 0x001e240000000a00 */
[----:B0-----:R-:W-:-:S06]  /*0100*/  IMAD.WIDE R2, R19, 0x8, R2 ;  /* 0x0000000813027825 */ /* 0x001fcc00078e0202 */
[----:B------:R-:W5:Y:S01]  /*0110*/  LDG.E.64 R2, desc[UR4][R2.64] ;  /* 0x0000000402027981 */ /* 0x000f62000c1e1b00 */
        /* <DEDUP_REMOVED lines=9> */
[----:B------:R-:W4:Y:S01]  /*01b0*/  LDG.E.64 R16, desc[UR4][R8.64+0x10] ;  /* 0x0000100408107981 */ /* 0x000f22000c1e1b00 */
[----:B------:R-:W-:Y:S01]  /*01c0*/  UMOV UR6, 0x812dea11 ;  /* 0x812dea1100067882 */ /* 0x000fe20000000000 */
[----:B------:R-:W-:Y:S01]  /*01d0*/  UMOV UR7, 0x3d719799 ;  /* 0x3d71979900077882 */ /* 0x000fe20000000000 */
[----:B------:R-:W-:-:S02]  /*01e0*/  IMAD.MOV.U32 R18, RZ, RZ, 0x0 ;  /* 0x00000000ff127424 */ /* 0x000fc400078e00ff */
[----:B------:R-:W-:Y:S01]  /*01f0*/  IMAD.MOV.U32 R19, RZ, RZ, 0x3fd80000 ;  /* 0x3fd80000ff137424 */ /* 0x000fe200078e00ff */
[----:B------:R-:W-:Y:S01]  /*0200*/  BSSY.RECONVERGENT B0, `(.L_x_97) ;  /* 0x0000018000007945 */ /* 0x000fe20003800200 */
        /* <DEDUP_REMOVED lines=13> */
[----:B------:R-:W-:Y:S01]  /*02e0*/  DFMA R22, R18, R14, R6 ;  /* 0x0000000e1216722b */ /* 0x000fe20000000006 */
[----:B------:R-:W-:-:S07]  /*02f0*/  ISETP.GE.U32.AND P0, PT, R6, 0x7ca00000, PT ;  /* 0x7ca000000600780c */ /* 0x000fce0003f06070 */
[----:B------:R-:W-:Y:S02]  /*0300*/  DMUL R18, R16, R22 ;  /* 0x0000001610127228 */ /* 0x000fe40000000000 */
[----:B------:R-:W-:Y:S02]  /*0310*/  VIADD R27, R23, 0xfff00000 ;  /* 0xfff00000171b7836 */ /* 0x000fe40000000000 */
[----:B------:R-:W-:-:S04]  /*0320*/  IMAD.MOV.U32 R26, RZ, RZ, R22 ;  /* 0x000000ffff1a7224 */ /* 0x000fc800078e0016 */
[----:B------:R-:W-:-:S08]  /*0330*/  DFMA R24, R18, -R18, R16 ;  /* 0x800000121218722b */ /* 0x000fd00000000010 */
[----:B------:R-:W-:Y:S01]  /*0340*/  DFMA R14, R24, R26, R18 ;  /* 0x0000001a180e722b */ /* 0x000fe20000000012 */
[----:B------:R-:W-:Y:S10]  /*0350*/  @!P0 BRA `(.L_x_98) ;  /* 0x0000000000088947 */ /* 0x000ff40003800000 */
[----:B------:R-:W-:-:S07]  /*0360*/  MOV R4, 0x380 ;  /* 0x0000038000047802 */ /* 0x000fce0000000f00 */
[----:B-----5:R-:W-:Y:S05]  /*0370*/  CALL.REL.NOINC `($__internal_8_$__cuda_sm20_dsqrt_rn_f64_mediumpath_v1) ;  /* 0x00000014001c7944 */ /* 0x020fea0003c00000 */
.L_x_98:
[----:B------:R-:W-:Y:S05]  /*0380*/  BSYNC.RECONVERGENT B0 ;  /* 0x0000000000007941 */ /* 0x000fea0003800200 */
.L_x_97:
[----:B-----5:R-:W-:Y:S01]  /*0390*/  DADD R2, -R2, R14 ;  /* 0x0000000002027229 */ /* 0x020fe2000000010e */
[----:B------:R-:W-:Y:S01]  /*03a0*/  UMOV UR6, 0xe826d695 ;  /* 0xe826d69500067882 */ /* 0x000fe20000000000 */
[----:B------:R-:W-:-:S06]  /*03b0*/  UMOV UR7, 0x3e112e0b ;  /* 0x3e112e0b00077882 */ /* 0x000fcc0000000000 */
[----:B------:R-:W-:-:S14]  /*03c0*/  DSETP.GEU.AND P0, PT, |R2|, UR6, PT ;  /* 0x0000000602007e2a */ /* 0x000fdc000bf0e200 */
[----:B------:R-:W-:Y:S05]  /*03d0*/  @!P0 EXIT ;  /* 0x000000000000894d */ /* 0x000fea0003800000 */
[----:B------:R-:W0:Y:S02]  /*03e0*/  LDCU.64 UR6, c[0x0][0x3a0] ;  /* 0x00007400ff0677ac */ /* 0x000e240008000a00 */
[C---:B0-----:R-:W-:Y:S02]  /*03f0*/  IADD3 R18, P0, PT, R5.reuse, UR6, RZ ;  /* 0x0000000605127c10 */ /* 0x041fe4000ff1e0ff */
[C---:B------:R-:W-:Y:S02]  /*0400*/  IADD3 R22, P1, PT, R0.reuse, UR6, RZ ;  /* 0x0000000600167c10 */ /* 0x040fe4000ff3e0ff */
[----:B------:R-:W-:Y:S02]  /*0410*/  LEA.HI.X.SX32 R19, R5, UR7, 0x1, P0 ;  /* 0x0000000705137c11 */ /* 0x000fe400080f0eff */
[----:B------:R-:W-:-:S03]  /*0420*/  LEA.HI.X.SX32 R23, R0, UR7, 0x1, P1 ;  /* 0x0000000700177c11 */ /* 0x000fc600088f0eff */
[----:B------:R-:W2:Y:S04]  /*0430*/  LDG.E.U8 R6, desc[UR4][R18.64] ;  /* 0x0000000412067981 */ /* 0x000ea8000c1e1100 */
[----:B------:R-:W3:Y:S01]  /*0440*/  LDG.E.U8 R4, desc[UR4][R22.64] ;  /* 0x0000000416047981 */ /* 0x000ee2000c1e1100 */
[----:B------:R-:W-:Y:S01]  /*0450*/  BSSY.RECONVERGENT B0, `(.L_x_99) ;  /* 0x0000020000007945 */ /* 0x000fe20003800200 */
[----:B------:R-:W-:Y:S02]  /*0460*/  CS2R R16, SRZ ;  /* 0x0000000000107805 */ /* 0x000fe4000001ff00 */
[----:B--2---:R-:W-:Y:S02]  /*0470*/  LOP3.LUT P0, R6, R6, 0x3, RZ, 0xc0, !PT ;  /* 0x0000000306067812 */ /* 0x004fe4000780c0ff */
[----:B---3--:R-:W-:-:S11]  /*0480*/  LOP3.LUT R4, R4, 0x3, RZ, 0xc0, !PT ;  /* 0x0000000304047812 */ /* 0x008fd600078ec0ff */
[----:B------:R-:W-:Y:S05]  /*0490*/  @P0 BRA `(.L_x_100) ;  /* 0x00000000006c0947 */ /* 0x000fea0003800000 */
[----:B------:R-:W0:Y:S02]  /*04a0*/  LDC.64 R18, c[0x0][0x398] ;  /* 0x0000e600ff127b82 */ /* 0x000e240000000a00 */
[----:B0-----:R-:W-:-:S05]  /*04b0*/  IMAD.WIDE R18, R5, 0x4, R18 ;  /* 0x0000000405127825 */ /* 0x001fca00078e0212 */
        /* <DEDUP_REMOVED lines=16> */
[----:B------:R-:W-:Y:S01]  /*05c0*/  MOV R22, 0x600 ;  /* 0x0000060000167802 */ /* 0x000fe20000000f00 */
[----:B------:R-:W-:Y:S01]  /*05d0*/  IMAD.MOV.U32 R19, RZ, RZ, R17 ;  /* 0x000000ffff137224 */ /* 0x000fe200078e0011 */
[----:B------:R-:W-:-:S07]  /*05e0*/  IADD3 R26, PT, PT, R5, -0x100000, RZ ;  /* 0xfff00000051a7810 */ /* 0x000fce0007ffe0ff */
[----:B------:R-:W-:Y:S05]  /*05f0*/  CALL.REL.NOINC `($__internal_6_$__cuda_sm20_dblrcp_rn_slowpath_v3) ;  /* 0x00000008006c7944 */ /* 0x000fea0003c00000 */
[----:B------:R-:W-:Y:S02]  /*0600*/  IMAD.MOV.U32 R22, RZ, RZ, R24 ;  /* 0x000000ffff167224 */ /* 0x000fe400078e0018 */
[----:B------:R-:W-:-:S07]  /*0610*/  IMAD.MOV.U32 R23, RZ, RZ, R25 ;  /* 0x000000ffff177224 */ /* 0x000fce00078e0019 */
.L_x_102:
[----:B------:R-:W-:Y:S05]  /*0620*/  BSYNC.RECONVERGENT B1 ;  /* 0x0000000000017941 */ /* 0x000fea0003800200 */
.L_x_101:
[----:B------:R-:W-:Y:S02]  /*0630*/  IMAD.MOV.U32 R16, RZ, RZ, R22 ;  /* 0x000000ffff107224 */ /* 0x000fe400078e0016 */
[----:B------:R-:W-:-:S07]  /*0640*/  IMAD.MOV.U32 R17, RZ, RZ, R23 ;  /* 0x000000ffff117224 */ /* 0x000fce00078e0017 */
.L_x_100:
[----:B------:R-:W-:Y:S05]  /*0650*/  BSYNC.RECONVERGENT B0 ;  /* 0x0000000000007941 */ /* 0x000fea0003800200 */
.L_x_99:
[----:B------:R-:W-:Y:S01]  /*0660*/  ISETP.NE.AND P0, PT, R4, RZ, PT ;  /* 0x000000ff0400720c */ /* 0x000fe20003f05270 */
[----:B------:R-:W-:Y:S01]  /*0670*/  BSSY.RECONVERGENT B0, `(.L_x_103) ;  /* 0x000001a000007945 */ /* 0x000fe20003800200 */
[----:B------:R-:W-:-:S11]  /*0680*/  CS2R R18, SRZ ;  /* 0x0000000000127805 */ /* 0x000fd6000001ff00 */
        /* <DEDUP_REMOVED lines=18> */
[----:B------:R-:W-:-:S03]  /*07b0*/  MOV R22, 0x7e0 ;  /* 0x000007e000167802 */ /* 0x000fc60000000f00 */
[----:B------:R-:W-:-:S07]  /*07c0*/  VIADD R26, R0, 0xfff00000 ;  /* 0xfff00000001a7836 */ /* 0x000fce0000000000 */
[----:B------:R-:W-:Y:S05]  /*07d0*/  CALL.REL.NOINC `($__internal_6_$__cuda_sm20_dblrcp_rn_slowpath_v3) ;  /* 0x0000000400f47944 */ /* 0x000fea0003c00000 */
.L_x_106:
[----:B------:R-:W-:Y:S05]  /*07e0*/  BSYNC.RECONVERGENT B1 ;  /* 0x0000000000017941 */ /* 0x000fea0003800200 */
.L_x_105:
[----:B------:R-:W-:Y:S02]  /*07f0*/  IMAD.MOV.U32 R18, RZ, RZ, R24 ;  /* 0x000000ffff127224 */ /* 0x000fe400078e0018 */
[----:B------:R-:W-:-:S07]  /*0800*/  IMAD.MOV.U32 R19, RZ, RZ, R25 ;  /* 0x000000ffff137224 */ /* 0x000fce00078e0019 */
.L_x_104:
[----:B------:R-:W-:Y:S05]  /*0810*/  BSYNC.RECONVERGENT B0 ;  /* 0x0000000000007941 */ /* 0x000fea0003800200 */
.L_x_103:
[----:B------:R-:W-:Y:S01]  /*0820*/  DADD R24, R18, R16 ;  /* 0x0000000012187229 */ /* 0x000fe20000000010 */
[----:B------:R-:W-:Y:S01]  /*0830*/  UMOV UR6, 0x812dea11 ;  /* 0x812dea1100067882 */ /* 0x000fe20000000000 */
[----:B------:R-:W-:-:S06]  /*0840*/  UMOV UR7, 0x3d719799 ;  /* 0x3d71979900077882 */ /* 0x000fcc0000000000 */
[----:B------:R-:W-:-:S14]  /*0850*/  DSETP.GEU.AND P0, PT, R24, UR6, PT ;  /* 0x0000000618007e2a */ /* 0x000fdc000bf0e000 */
[----:B------:R-:W-:Y:S05]  /*0860*/  @!P0 EXIT ;  /* 0x000000000000894d */ /* 0x000fea0003800000 */
[----:B------:R-:W0:Y:S01]  /*0870*/  MUFU.RCP64H R23, R25 ;  /* 0x0000001900177308 */ /* 0x000e220000001800 */
[----:B------:R-:W-:Y:S01]  /*0880*/  MOV R22, 0x1 ;  /* 0x0000000100167802 */ /* 0x000fe20000000f00 */
[----:B------:R-:W1:Y:S01]  /*0890*/  LDCU.64 UR6, c[0x0][0x3b0] ;  /* 0x00007600ff0677ac */ /* 0x000e620008000a00 */
[----:B------:R-:W-:Y:S01]  /*08a0*/  BSSY.RECONVERGENT B0, `(.L_x_107) ;  /* 0x0000015000007945 */ /* 0x000fe20003800200 */
[----:B------:R-:W-:-:S03]  /*08b0*/  ISETP.NE.AND P1, PT, R6, RZ, PT ;  /* 0x000000ff0600720c */ /* 0x000fc60003f25270 */
[----:B0-----:R-:W-:-:S08]  /*08c0*/  DFMA R26, -R24, R22, 1 ;  /* 0x3ff00000181a742b */ /* 0x001fd00000000116 */
[----:B------:R-:W-:-:S08]  /*08d0*/  DFMA R26, R26, R26, R26 ;  /* 0x0000001a1a1a722b */ /* 0x000fd0000000001a */
[----:B------:R-:W-:Y:S02]  /*08e0*/  DFMA R26, R22, R26, R22 ;  /* 0x0000001a161a722b */ /* 0x000fe40000000016 */
[----:B-1----:R-:W-:-:S06]  /*08f0*/  DMUL R22, R2, -UR6 ;  /* 0x8000000602167c28 */ /* 0x002fcc0008000000 */
[----:B------:R-:W-:-:S04]  /*0900*/  DFMA R28, -R24, R26, 1 ;  /* 0x3ff00000181c742b */ /* 0x000fc8000000011a */
[----:B------:R-:W-:-:S04]  /*0910*/  FSETP.GEU.AND P2, PT, |R23|, 6.5827683646048100446e-37, PT ;  /* 0x036000001700780b */ /* 0x000fc80003f4e200 */
        /* <DEDUP_REMOVED lines=9> */
[----:B------:R-:W-:-:S07]  /*09b0*/  IMAD.MOV.U32 R27, RZ, RZ, R23 ;  /* 0x000000ffff1b7224 */ /* 0x000fce00078e0017 */
[----:B------:R-:W-:Y:S05]  /*09c0*/  CALL.REL.NOINC `($__internal_7_$__cuda_sm20_div_rn_f64_full) ;  /* 0x0000000800147944 */ /* 0x000fea0003c00000 */
[----:B------:R-:W-:Y:S02]  /*09d0*/  IMAD.MOV.U32 R2, RZ, RZ, R22 ;  /* 0x000000ffff027224 */ /* 0x000fe400078e0016 */
[----:B------:R-:W-:-:S07]  /*09e0*/  IMAD.MOV.U32 R3, RZ, RZ, R23 ;  /* 0x000000ffff037224 */ /* 0x000fce00078e0017 */
.L_x_108:
[----:B------:R-:W-:Y:S05]  /*09f0*/  BSYNC.RECONVERGENT B0 ;  /* 0x0000000000007941 */ /* 0x000fea0003800200 */
.L_x_107:
        /* <DEDUP_REMOVED lines=20> */
[----:B------:R-:W-:Y:S05]  /*0b40*/  CALL.REL.NOINC `($__internal_7_$__cuda_sm20_div_rn_f64_full) ;  /* 0x0000000400b47944 */ /* 0x000fea0003c00000 */
[----:B------:R-:W-:Y:S02]  /*0b50*/  IMAD.MOV.U32 R6, RZ, RZ, R22 ;  /* 0x000000ffff067224 */ /* 0x000fe400078e0016 */
[----:B------:R-:W-:-:S07]  /*0b60*/  IMAD.MOV.U32 R7, RZ, RZ, R23 ;  /* 0x000000ffff077224 */ /* 0x000fce00078e0017 */
.L_x_110:
[----:B------:R-:W-:Y:S05]  /*0b70*/  BSYNC.RECONVERGENT B0 ;  /* 0x0000000000007941 */ /* 0x000fea0003800200 */
.L_x_109:
        /* <DEDUP_REMOVED lines=11> */
[----:B------:R-:W-:Y:S02]  /*0c30*/  DFMA R22, R24, R20, R22 ;  /* 0x000000141816722b */ /* 0x000fe40000000016 */
[----:B------:R-:W-:-:S08]  /*0c40*/  DMUL R20, R6, R2 ;  /* 0x0000000206147228 */ /* 0x000fd00000000000 */
        /* <DEDUP_REMOVED lines=8> */
[----:B------:R-:W-:Y:S05]  /*0cd0*/  CALL.REL.NOINC `($__internal_7_$__cuda_sm20_div_rn_f64_full) ;  /* 0x0000000400507944 */ /* 0x000fea0003c00000 */
.L_x_112:
[----:B------:R-:W-:Y:S05]  /*0ce0*/  BSYNC.RECONVERGENT B0 ;  /* 0x0000000000007941 */ /* 0x000fea0003800200 */
.L_x_111:
[----:B------:R-:W0:Y:S01]  /*0cf0*/  MUFU.RCP64H R7, R15 ;  /* 0x0000000f00077308 */ /* 0x000e220000001800 */
[----:B------:R-:W-:Y:S01]  /*0d00*/  IMAD.MOV.U32 R6, RZ, RZ, 0x1 ;  /* 0x00000001ff067424 */ /* 0x000fe200078e00ff */
[----:B------:R-:W-:Y:S01]  /*0d10*/  FSETP.GEU.AND P2, PT, |R13|, 6.5827683646048100446e-37, PT ;  /* 0x036000000d00780b */ /* 0x000fe20003f4e200 */
[----:B------:R-:W-:Y:S01]  /*0d20*/  BSSY.RECONVERGENT B0, `(.L_x_113) ;  /* 0x0000015000007945 */ /* 0x000fe20003800200 */
[----:B------:R-:W-:-:S03]  /*0d30*/  DMUL R32, R22, R2 ;  /* 0x0000000216207228 */ /* 0x000fc60000000000 */
        /* <DEDUP_REMOVED lines=16> */
[----:B------:R-:W-:Y:S05]  /*0e40*/  CALL.REL.NOINC `($__internal_7_$__cuda_sm20_div_rn_f64_full) ;  /* 0x0000000000f47944 */ /* 0x000fea0003c00000 */
[----:B------:R-:W-:Y:S02]  /*0e50*/  IMAD.MOV.U32 R6, RZ, RZ, R22 ;  /* 0x000000ffff067224 */ /* 0x000fe400078e0016 */
[----:B------:R-:W-:-:S07]  /*0e60*/  IMAD.MOV.U32 R7, RZ, RZ, R23 ;  /* 0x000000ffff077224 */ /* 0x000fce00078e0017 */
.L_x_114:
[----:B------:R-:W-:Y:S05]  /*0e70*/  BSYNC.RECONVERGENT B0 ;  /* 0x0000000000007941 */ /* 0x000fea0003800200 */
.L_x_113:
[----:B------:R-:W-:Y:S01]  /*0e80*/  BSSY.RECONVERGENT B0, `(.L_x_115) ;  /* 0x000000a000007945 */ /* 0x000fe20003800200 */
[----:B------:R-:W-:Y:S01]  /*0e90*/  DMUL R6, R6, R2 ;  /* 0x0000000206067228 */ /* 0x000fe20000000000 */
[----:B------:R-:W-:Y:S02]  /*0ea0*/  ISETP.NE.AND P0, PT, R4, RZ, PT ;  /* 0x000000ff0400720c */ /* 0x000fe40003f05270 */
[----:B------:R-:W-:Y:S11]  /*0eb0*/  @P1 BRA `(.L_x_116) ;  /* 0x0000000000181947 */ /* 0x000ff60003800000 */
[-C--:B------:R-:W-:Y:S02]  /*0ec0*/  DMUL R2, R20, -R16.reuse ;  /* 0x8000001014027228 */ /* 0x080fe40000000000 */
[-C--:B------:R-:W-:Y:S02]  /*0ed0*/  DMUL R4, R32, -R16.reuse ;  /* 0x8000001020047228 */ /* 0x080fe40000000000 */
[----:B------:R-:W-:-:S03]  /*0ee0*/  DMUL R16, R6, -R16 ;  /* 0x8000001006107228 */ /* 0x000fc60000000000 */
[----:B------:R0:W-:Y:S04]  /*0ef0*/  REDG.E.ADD.F64.RN.STRONG.GPU desc[UR4][R8.64], R2 ;  /* 0x00000002080079a6 */ /* 0x0001e8000c12ff04 */
[----:B------:R0:W-:Y:S04]  /*0f00*/  REDG.E.ADD.F64.RN.STRONG.GPU desc[UR4][R8.64+0x8], R4 ;  /* 0x00000804080079a6 */ /* 0x0001e8000c12ff04 */
[----:B------:R0:W-:Y:S02]  /*0f10*/  REDG.E.ADD.F64.RN.STRONG.GPU desc[UR4][R8.64+0x10], R16 ;  /* 0x00001010080079a6 */ /* 0x0001e4000c12ff04 */
.L_x_116:
[----:B------:R-:W-:Y:S05]  /*0f20*/  BSYNC.RECONVERGENT B0 ;  /* 0x0000000000007941 */ /* 0x000fea0003800200 */
.L_x_115:
[----:B------:R-:W-:Y:S05]  /*0f30*/  @P0 EXIT ;  /* 0x000000000000094d */ /* 0x000fea0003800000 */
[-C--:B------:R-:W-:Y:S02]  /*0f40*/  DMUL R20, R20, R18.reuse ;  /* 0x0000001214147228 */ /* 0x080fe40000000000 */
[-C--:B------:R-:W-:Y:S02]  /*0f50*/  DMUL R32, R32, R18.reuse ;  /* 0x0000001220207228 */ /* 0x080fe40000000000 */
[----:B------:R-:W-:-:S03]  /*0f60*/  DMUL R18, R6, R18 ;  /* 0x0000001206127228 */ /* 0x000fc60000000000 */
[----:B------:R-:W-:Y:S04]  /*0f70*/  REDG.E.ADD.F64.RN.STRONG.GPU desc[UR4][R10.64], R20 ;  /* 0x000000140a0079a6 */ /* 0x000fe8000c12ff04 */
[----:B------:R-:W-:Y:S04]  /*0f80*/  REDG.E.ADD.F64.RN.STRONG.GPU desc[UR4][R10.64+0x8], R32 ;  /* 0x000008200a0079a6 */ /* 0x000fe8000c12ff04 */
[----:B------:R-:W-:Y:S01]  /*0f90*/  REDG.E.ADD.F64.RN.STRONG.GPU desc[UR4][R10.64+0x10], R18 ;  /* 0x000010120a0079a6 */ /* 0x000fe2000c12ff04 */
[----:B------:R-:W-:Y:S05]  /*0fa0*/  EXIT ;  /* 0x000000000000794d */ /* 0x000fea0003800000 */
        .weak           $__internal_6_$__cuda_sm20_dblrcp_rn_slowpath_v3
        .type           $__internal_6_$__cuda_sm20_dblrcp_rn_slowpath_v3,@function
        .size           $__internal_6_$__cuda_sm20_dblrcp_rn_slowpath_v3,($__internal_7_$__cuda_sm20_div_rn_f64_full - $__internal_6_$__cuda_sm20_dblrcp_rn_slowpath_v3)
$__internal_6_$__cuda_sm20_dblrcp_rn_slowpath_v3:
[----:B------:R-:W-:Y:S01]  /*0fb0*/  DSETP.GTU.AND P0, PT, |R18|, +INF , PT ;  /* 0x7ff000001200742a */ /* 0x000fe20003f0c200 */
[----:B------:R-:W-:-:S13]  /*0fc0*/  BSSY.RECONVERGENT B2, `(.L_x_117) ;  /* 0x0000023000027945 */ /* 0x000fda0003800200 */
        /* <DEDUP_REMOVED lines=9> */
[----:B------:R-:W-:Y:S01]  /*1060*/  VIADD R25, R19, 0xc0200000 ;  /* 0xc020000013197836 */ /* 0x000fe20000000000 */
[----:B------:R-:W-:-:S03]  /*1070*/  MOV R24, R18 ;  /* 0x0000001200187202 */ /* 0x000fc60000000f00 */
[----:B------:R-:W0:Y:S03]  /*1080*/  MUFU.RCP64H R27, R25 ;  /* 0x00000019001b7308 */ /* 0x000e260000001800 */
        /* <DEDUP_REMOVED lines=10> */
.L_x_120:
        /* <DEDUP_REMOVED lines=10> */
.L_x_118:
[----:B------:R-:W-:Y:S01]  /*11d0*/  LOP3.LUT R25, R19, 0x80000, RZ, 0xfc, !PT ;  /* 0x0008000013197812 */ /* 0x000fe200078efcff */
[----:B------:R-:W-:-:S07]  /*11e0*/  IMAD.MOV.U32 R24, RZ, RZ, R18 ;  /* 0x000000ffff187224 */ /* 0x000fce00078e0012 */
.L_x_119:
[----:B------:R-:W-:Y:S05]  /*11f0*/  BSYNC.RECONVERGENT B2 ;  /* 0x0000000000027941 */ /* 0x000fea0003800200 */
.L_x_117:
[----:B------:R-:W-:-:S04]  /*1200*/  IMAD.MOV.U32 R23, RZ, RZ, 0x0 ;  /* 0x00000000ff177424 */ /* 0x000fc800078e00ff */
[----:B------:R-:W-:Y:S05]  /*1210*/  RET.REL.NODEC R22 `(project_rigid_bars) ;  /* 0xffffffec16787950 */ /* 0x000fea0003c3ffff */
        .weak           $__internal_7_$__cuda_sm20_div_rn_f64_full
        .type           $__internal_7_$__cuda_sm20_div_rn_f64_full,@function
        .size           $__internal_7_$__cuda_sm20_div_rn_f64_full,($__internal_8_$__cuda_sm20_dsqrt_rn_f64_mediumpath_v1 - $__internal_7_$__cuda_sm20_div_rn_f64_full)
$__internal_7_$__cuda_sm20_div_rn_f64_full:
        /* <DEDUP_REMOVED lines=8> */
[----:B------:R-:W-:-:S03]  /*12a0*/  LOP3.LUT R34, R25, 0x7ff00000, RZ, 0xc0, !PT ;  /* 0x7ff0000019227812 */ /* 0x000fc600078ec0ff */
[----:B------:R-:W-:Y:S01]  /*12b0*/  @!P0 DMUL R22, R24, 8.98846567431157953865e+307 ;  /* 0x7fe0000018168828 */ /* 0x000fe20000000000 */
[----:B------:R-:W-:-:S03]  /*12c0*/  ISETP.GE.U32.AND P2, PT, R5, R34, PT ;  /* 0x000000220500720c */ /* 0x000fc60003f46070 */
[----:B------:R-:W-:Y:S01]  /*12d0*/  @!P3 LOP3.LUT R6, R25, 0x7ff00000, RZ, 0xc0, !PT ;  /* 0x7ff000001906b812 */ /* 0x000fe200078ec0ff */
[----:B------:R-:W-:Y:S01]  /*12e0*/  @!P3 IMAD.MOV.U32 R36, RZ, RZ, RZ ;  /* 0x000000ffff24b224 */ /* 0x000fe200078e00ff */
[----:B------:R-:W0:Y:S02]  /*12f0*/  MUFU.RCP64H R29, R23 ;  /* 0x00000017001d7308 */ /* 0x000e240000001800 */
[----:B------:R-:W-:Y:S01]  /*1300*/  @!P3 ISETP.GE.U32.AND P4, PT, R5, R6, PT ;  /* 0x000000060500b20c */ /* 0x000fe20003f86070 */
[----:B------:R-:W-:Y:S01]  /*1310*/  IMAD.MOV.U32 R6, RZ, RZ, 0x1ca00000 ;  /* 0x1ca00000ff067424 */ /* 0x000fe200078e00ff */
[----:B------:R-:W-:-:S04]  /*1320*/  @!P0 LOP3.LUT R34, R23, 0x7ff00000, RZ, 0xc0, !PT ;  /* 0x7ff0000017228812 */ /* 0x000fc800078ec0ff */
[----:B------:R-:W-:-:S04]  /*1330*/  @!P3 SEL R7, R6, 0x63400000, !P4 ;  /* 0x634000000607b807 */ /* 0x000fc80006000000 */
[----:B------:R-:W-:-:S04]  /*1340*/  @!P3 LOP3.LUT R7, R7, 0x80000000, R27, 0xf8, !PT ;  /* 0x800000000707b812 */ /* 0x000fc800078ef81b */
[----:B------:R-:W-:Y:S01]  /*1350*/  @!P3 LOP3.LUT R37, R7, 0x100000, RZ, 0xfc, !PT ;  /* 0x001000000725b812 */ /* 0x000fe200078efcff */
[----:B0-----:R-:W-:Y:S01]  /*1360*/  DFMA R30, R28, -R22, 1 ;  /* 0x3ff000001c1e742b */ /* 0x001fe20000000816 */
[----:B------:R-:W-:-:S07]  /*1370*/  MOV R7, R5 ;  /* 0x0000000500077202 */ /* 0x000fce0000000f00 */
        /* <DEDUP_REMOVED lines=9> */
[----:B------:R-:W-:Y:S02]  /*1410*/  DMUL R36, R38, R28 ;  /* 0x0000001c26247228 */ /* 0x000fe40000000000 */
[----:B------:R-:W-:-:S05]  /*1420*/  VIADD R35, R7, 0xffffffff ;  /* 0xffffffff07237836 */ /* 0x000fca0000000000 */
[----:B------:R-:W-:Y:S01]  /*1430*/  ISETP.GT.U32.AND P0, PT, R35, 0x7feffffe, PT ;  /* 0x7feffffe2300780c */ /* 0x000fe20003f04070 */
[----:B------:R-:W-:Y:S01]  /*1440*/  VIADD R35, R34, 0xffffffff ;  /* 0xffffffff22237836 */ /* 0x000fe20000000000 */
[----:B------:R-:W-:-:S04]  /*1450*/  DFMA R30, R36, -R22, R28 ;  /* 0x80000016241e722b */ /* 0x000fc8000000001c */
[----:B------:R-:W-:-:S04]  /*1460*/  ISETP.GT.U32.OR P0, PT, R35, 0x7feffffe, P0 ;  /* 0x7feffffe2300780c */ /* 0x000fc80000704470 */
[----:B------:R-:W-:-:S09]  /*1470*/  DFMA R30, R38, R30, R36 ;  /* 0x0000001e261e722b */ /* 0x000fd20000000024 */
        /* <DEDUP_REMOVED lines=19> */
[----:B------:R-:W-:Y:S01]  /*15b0*/  DMUL.RP R22, R30, R22 ;  /* 0x000000161e167228 */ /* 0x000fe20000008000 */
[----:B------:R-:W-:Y:S01]  /*15c0*/  IMAD.MOV.U32 R6, RZ, RZ, RZ ;  /* 0x000000ffff067224 */ /* 0x000fe200078e00ff */
[----:B------:R-:W-:-:S05]  /*15d0*/  IADD3 R5, PT, PT, -R5, -0x43300000, RZ ;  /* 0xbcd0000005057810 */ /* 0x000fca0007ffe1ff */
[----:B------:R-:W-:-:S03]  /*15e0*/  DFMA R6, R36, -R6, R30 ;  /* 0x800000062406722b */ /* 0x000fc6000000001e */
[----:B------:R-:W-:-:S07]  /*15f0*/  LOP3.LUT R25, R23, R25, RZ, 0x3c, !PT ;  /* 0x0000001917197212 */ /* 0x000fce00078e3cff */
[----:B------:R-:W-:-:S04]  /*1600*/  FSETP.NEU.AND P0, PT, |R7|, R5, PT ;  /* 0x000000050700720b */ /* 0x000fc80003f0d200 */
[----:B------:R-:W-:Y:S02]  /*1610*/  FSEL R36, R22, R36, !P0 ;  /* 0x0000002416247208 */ /* 0x000fe40004000000 */
[----:B------:R-:W-:Y:S01]  /*1620*/  FSEL R37, R25, R37, !P0 ;  /* 0x0000002519257208 */ /* 0x000fe20004000000 */
[----:B------:R-:W-:Y:S06]  /*1630*/  BRA `(.L_x_123) ;  /* 0x0000000000547947 */ /* 0x000fec0003800000 */
.L_x_122:
[----:B------:R-:W-:-:S14]  /*1640*/  DSETP.NAN.AND P0, PT, R26, R26, PT ;  /* 0x0000001a1a00722a */ /* 0x000fdc0003f08000 */
[----:B------:R-:W-:Y:S05]  /*1650*/  @P0 BRA `(.L_x_124) ;  /* 0x0000000000440947 */ /* 0x000fea0003800000 */
[----:B------:R-:W-:-:S14]  /*1660*/  DSETP.NAN.AND P0, PT, R24, R24, PT ;  /* 0x000000181800722a */ /* 0x000fdc0003f08000 */
[----:B------:R-:W-:Y:S05]  /*1670*/  @P0 BRA `(.L_x_125) ;  /* 0x0000000000300947 */ /* 0x000fea0003800000 */
[----:B------:R-:W-:Y:S01]  /*1680*/  ISETP.NE.AND P0, PT, R7, R34, PT ;  /* 0x000000220700720c */ /* 0x000fe20003f05270 */
[----:B------:R-:W-:Y:S01]  /*1690*/  IMAD.MOV.U32 R37, RZ, RZ, -0x80000 ;  /* 0xfff80000ff257424 */ /* 0x000fe200078e00ff */
[----:B------:R-:W-:-:S11]  /*16a0*/  MOV R36, 0x0 ;  /* 0x0000000000247802 */ /* 0x000fd60000000f00 */
        /* <DEDUP_REMOVED lines=9> */
.L_x_125:
[----:B------:R-:W-:Y:S01]  /*1740*/  LOP3.LUT R37, R25, 0x80000, RZ, 0xfc, !PT ;  /* 0x0008000019257812 */ /* 0x000fe200078efcff */
[----:B------:R-:W-:Y:S01]  /*1750*/  IMAD.MOV.U32 R36, RZ, RZ, R24 ;  /* 0x000000ffff247224 */ /* 0x000fe200078e0018 */
[----:B------:R-:W-:Y:S06]  /*1760*/  BRA `(.L_x_123) ;  /* 0x0000000000087947 */ /* 0x000fec0003800000 */
.L_x_124:
[----:B------:R-:W-:Y:S01]  /*1770*/  LOP3.LUT R37, R27, 0x80000, RZ, 0xfc, !PT ;  /* 0x000800001b257812 */ /* 0x000fe200078efcff */
[----:B------:R-:W-:-:S07]  /*1780*/  IMAD.MOV.U32 R36, RZ, RZ, R26 ;  /* 0x000000ffff247224 */ /* 0x000fce00078e001a */
.L_x_123:
[----:B------:R-:W-:Y:S05]  /*1790*/  BSYNC.RECONVERGENT B1 ;  /* 0x0000000000017941 */ /* 0x000fea0003800200 */
.L_x_121:
[----:B------:R-:W-:Y:S01]  /*17a0*/  MOV R6, R0 ;  /* 0x0000000000067202 */ /* 0x000fe20000000f00 */
[----:B------:R-:W-:Y:S02]  /*17b0*/  IMAD.MOV.U32 R7, RZ, RZ, 0x0 ;  /* 0x00000000ff077424 */ /* 0x000fe400078e00ff */
[----:B------:R-:W-:Y:S02]  /*17c0*/  IMAD.MOV.U32 R22, RZ, RZ, R36 ;  /* 0x000000ffff167224 */ /* 0x000fe400078e0024 */
[----:B------:R-:W-:Y:S01]  /*17d0*/  IMAD.MOV.U32 R23, RZ, RZ, R37 ;  /* 0x000000ffff177224 */ /* 0x000fe200078e0025 */
[----:B------:R-:W-:Y:S06]  /*17e0*/  RET.REL.NODEC R6 `(project_rigid_bars) ;  /* 0xffffffe806047950 */ /* 0x000fec0003c3ffff */
        .weak           $__internal_8_$__cuda_sm20_dsqrt_rn_f64_mediumpath_v1
        .type           $__internal_8_$__cuda_sm20_dsqrt_rn_f64_mediumpath_v1,@function
        .size           $__internal_8_$__cuda_sm20_dsqrt_rn_f64_mediumpath_v1,(.L_x_221 - $__internal_8_$__cuda_sm20_dsqrt_rn_f64_mediumpath_v1)
$__internal_8_$__cuda_sm20_dsqrt_rn_f64_mediumpath_v1:
        /* <DEDUP_REMOVED lines=12> */
.L_x_127:
        /* <DEDUP_REMOVED lines=24> */
.L_x_129:
[----:B------:R-:W-:-:S11]  /*1a30*/  DADD R6, R16, R16 ;  /* 0x0000000010067229 */ /* 0x000fd60000000010 */
.L_x_128:
[----:B------:R-:W-:Y:S05]  /*1a40*/  BSYNC.RECONVERGENT B1 ;  /* 0x0000000000017941 */ /* 0x000fea0003800200 */
.L_x_126:
[----:B------:R-:W-:Y:S02]  /*1a50*/  IMAD.MOV.U32 R14, RZ, RZ, R6 ;  /* 0x000000ffff0e7224 */ /* 0x000fe400078e0006 */
[----:B------:R-:W-:Y:S02]  /*1a60*/  IMAD.MOV.U32 R15, RZ, RZ, R7 ;  /* 0x000000ffff0f7224 */ /* 0x000fe400078e0007 */
[----:B------:R-:W-:Y:S02]  /*1a70*/  IMAD.MOV.U32 R6, RZ, RZ, R4 ;  /* 0x000000ffff067224 */ /* 0x000fe400078e0004 */
[----:B------:R-:W-:-:S04]  /*1a80*/  IMAD.MOV.U32 R7, RZ, RZ, 0x0 ;  /* 0x00000000ff077424 */ /* 0x000fc800078e00ff */
[----:B------:R-:W-:Y:S05]  /*1a90*/  RET.REL.NODEC R6 `(project_rigid_bars) ;  /* 0xffffffe406587950 */ /* 0x000fea0003c3ffff */
.L_x_130:
        /* <DEDUP_REMOVED lines=14> */
.L_x_221:


//--------------------- .text.rk4_final_update    --------------------------
	.section	.text.rk4_final_update,"ax",@progbits
	.align	128
        .global         rk4_final_update
        .type           rk4_final_update,@function
        .size           rk4_final_update,(.L_x_222 - rk4_final_update)
        .other          rk4_final_update,@"STO_CUDA_ENTRY STV_DEFAULT"
rk4_final_update:
.text.rk4_final_update:
        /* <DEDUP_REMOVED lines=8> */
[----:B------:R-:W0:Y:S01]  /*0080*/  LDCU.64 UR6, c[0x0][0x3e0] ;  /* 0x00007c00ff0677ac */ /* 0x000e220008000a00 */
[----:B------:R-:W1:Y:S01]  /*0090*/  LDCU.64 UR4, c[0x0][0x358] ;  /* 0x00006b00ff0477ac */ /* 0x000e620008000a00 */
[----:B0-----:R-:W-:-:S04]  /*00a0*/  IADD3 R2, P0, PT, R0, UR6, RZ ;  /* 0x0000000600027c10 */ /* 0x001fc8000ff1e0ff */
[----:B------:R-:W-:-:S05]  /*00b0*/  LEA.HI.X.SX32 R3, R0, UR7, 0x1, P0 ;  /* 0x0000000700037c11 */ /* 0x000fca00080f0eff */
[----:B-1----:R-:W2:Y:S02]  /*00c0*/  LDG.E.U8 R2, desc[UR4][R2.64] ;  /* 0x0000000402027981 */ /* 0x002ea4000c1e1100 */
[----:B--2---:R-:W-:-:S13]  /*00d0*/  LOP3.LUT P0, RZ, R2, 0x3, RZ, 0xc0, !PT ;  /* 0x0000000302ff7812 */ /* 0x004fda000780c0ff */
[----:B------:R-:W-:Y:S05]  /*00e0*/  @P0 EXIT ;  /* 0x000000000000094d */ /* 0x000fea0003800000 */
[----:B------:R-:W0:Y:S01]  /*00f0*/  MUFU.RCP64H R3, 6 ;  /* 0x4018000000037908 */ /* 0x000e220000001800 */
[----:B------:R-:W-:Y:S01]  /*0100*/  IMAD.MOV.U32 R6, RZ, RZ, 0x0 ;  /* 0x00000000ff067424 */ /* 0x000fe200078e00ff */
[----:B------:R-:W1:Y:S01]  /*0110*/  LDC.64 R8, c[0x0][0x388] ;  /* 0x0000e200ff087b82 */ /* 0x000e620000000a00 */
[----:B------:R-:W-:Y:S02]  /*0120*/  IMAD.MOV.U32 R7, RZ, RZ, 0x40180000 ;  /* 0x40180000ff077424 */ /* 0x000fe400078e00ff */
[----:B------:R-:W-:-:S05]  /*0130*/  IMAD.MOV.U32 R2, RZ, RZ, 0x1 ;  /* 0x00000001ff027424 */ /* 0x000fca00078e00ff */
[----:B------:R-:W2:Y:S01]  /*0140*/  LDC R10, c[0x0][0x38c] ;  /* 0x0000e300ff0a7b82 */ /* 0x000ea20000000800 */
[----:B0-----:R-:W-:-:S08]  /*0150*/  DFMA R4, R2, -R6, 1 ;  /* 0x3ff000000204742b */ /* 0x001fd00000000806 */
[----:B------:R-:W-:-:S08]  /*0160*/  DFMA R4, R4, R4, R4 ;  /* 0x000000040404722b */ /* 0x000fd00000000004 */
[----:B------:R-:W-:Y:S01]  /*0170*/  DFMA R4, R2, R4, R2 ;  /* 0x000000040204722b */ /* 0x000fe20000000002 */
[----:B--2---:R-:W-:-:S07]  /*0180*/  FSETP.GEU.AND P1, PT, |R10|, 6.5827683646048100446e-37, PT ;  /* 0x036000000a00780b */ /* 0x004fce0003f2e200 */
[----:B------:R-:W-:-:S08]  /*0190*/  DFMA R2, R4, -R6, 1 ;  /* 0x3ff000000402742b */ /* 0x000fd00000000806 */
[----:B------:R-:W-:-:S08]  /*01a0*/  DFMA R2, R4, R2, R4 ;  /* 0x000000020402722b */ /* 0x000fd00000000004 */
[----:B-1----:R-:W-:-:S08]  /*01b0*/  DMUL R4, R2, R8 ;  /* 0x0000000802047228 */ /* 0x002fd00000000000 */
[----:B------:R-:W-:-:S08]  /*01c0*/  DFMA R6, R4, -6, R8 ;  /* 0xc01800000406782b */ /* 0x000fd00000000008 */
[----:B------:R-:W-:-:S10]  /*01d0*/  DFMA R2, R2, R6, R4 ;  /* 0x000000060202722b */ /* 0x000fd40000000004 */
[----:B------:R-:W-:-:S05]  /*01e0*/  FFMA R4, RZ, 2.375, R3 ;  /* 0x40180000ff047823 */ /* 0x000fca0000000003 */
[----:B------:R-:W-:-:S13]  /*01f0*/  FSETP.GT.AND P0, PT, |R4|, 1.469367938527859385e-39, PT ;  /* 0x001000000400780b */ /* 0x000fda0003f04200 */
[----:B------:R-:W-:Y:S05]  /*0200*/  @P0 BRA P1, `(.L_x_131) ;  /* 0x0000000000080947 */ /* 0x000fea0000800000 */
[----:B------:R-:W-:-:S07]  /*0210*/  MOV R6, 0x230 ;  /* 0x0000023000067802 */ /* 0x000fce0000000f00 */
[----:B------:R-:W-:Y:S05]  /*0220*/  CALL.REL.NOINC `($__internal_9_$__cuda_sm20_div_rn_f64_full) ;  /* 0x0000000400487944 */ /* 0x000fea0003c00000 */
.L_x_131:
[----:B------:R-:W0:Y:S01]  /*0230*/  LDC.64 R8, c[0x0][0x3a0] ;  /* 0x0000e800ff087b82 */ /* 0x000e220000000a00 */
[----:B------:R-:W-:-:S07]  /*0240*/  IMAD R0, R0, 0x3, RZ ;  /* 0x0000000300007824 */ /* 0x000fce00078e02ff */
[----:B------:R-:W1:Y:S08]  /*0250*/  LDC.64 R10, c[0x0][0x3b0] ;  /* 0x0000ec00ff0a7b82 */ /* 0x000e700000000a00 */
[----:B------:R-:W2:Y:S08]  /*0260*/  LDC.64 R6, c[0x0][0x3c0] ;  /* 0x0000f000ff067b82 */ /* 0x000eb00000000a00 */
[----:B------:R-:W3:Y:S01]  /*0270*/  LDC.64 R12, c[0x0][0x3d0] ;  /* 0x0000f400ff0c7b82 */ /* 0x000ee20000000a00 */
[----:B0-----:R-:W-:-:S05]  /*0280*/  IMAD.WIDE R8, R0, 0x8, R8 ;  /* 0x0000000800087825 */ /* 0x001fca00078e0208 */
[----:B------:R-:W4:Y:S02]  /*0290*/  LDG.E.64 R18, desc[UR4][R8.64] ;  /* 0x0000000408127981 */ /* 0x000f24000c1e1b00 */
[----:B------:R-:W0:Y:S01]  /*02a0*/  LDC.64 R4, c[0x0][0x390] ;  /* 0x0000e400ff047b82 */ /* 0x000e220000000a00 */
[----:B-1----:R-:W-:-:S05]  /*02b0*/  IMAD.WIDE R10, R0, 0x8, R10 ;  /* 0x00000008000a7825 */ /* 0x002fca00078e020a */
[----:B------:R-:W4:Y:S01]  /*02c0*/  LDG.E.64 R20, desc[UR4][R10.64] ;  /* 0x000000040a147981 */ /* 0x000f22000c1e1b00 */
[----:B--2---:R-:W-:-:S05]  /*02d0*/  IMAD.WIDE R6, R0, 0x8, R6 ;  /* 0x0000000800067825 */ /* 0x004fca00078e0206 */
[----:B------:R-:W2:Y:S01]  /*02e0*/  LDG.E.64 R22, desc[UR4][R6.64] ;  /* 0x0000000406167981 */ /* 0x000ea2000c1e1b00 */
[----:B---3--:R-:W-:-:S05]  /*02f0*/  IMAD.WIDE R12, R0, 0x8, R12 ;  /* 0x00000008000c7825 */ /* 0x008fca00078e020c */
[----:B------:R-:W3:Y:S01]  /*0300*/  LDG.E.64 R14, desc[UR4][R12.64] ;  /* 0x000000040c0e7981 */ /* 0x000ee2000c1e1b00 */
[----:B0-----:R-:W-:-:S05]  /*0310*/  IMAD.WIDE R4, R0, 0x8, R4 ;  /* 0x0000000800047825 */ /* 0x001fca00078e0204 */
[----:B------:R-:W5:Y:S01]  /*0320*/  LDG.E.64 R16, desc[UR4][R4.64] ;  /* 0x0000000404107981 */ /* 0x000f62000c1e1b00 */
[----:B----4-:R-:W-:-:S08]  /*0330*/  DFMA R18, R20, 2, R18 ;  /* 0x400000001412782b */ /* 0x010fd00000000012 */
[----:B--2---:R-:W-:-:S08]  /*0340*/  DFMA R18, R22, 2, R18 ;  /* 0x400000001612782b */ /* 0x004fd00000000012 */
[----:B---3--:R-:W-:-:S08]  /*0350*/  DADD R14, R18, R14 ;  /* 0x00000000120e7229 */ /* 0x008fd0000000000e */
[----:B-----5:R-:W-:Y:S02]  /*0360*/  DFMA R16, R14, R2, R16 ;  /* 0x000000020e10722b */ /* 0x020fe40000000010 */
[----:B------:R-:W2:Y:S05]  /*0370*/  LDG.E.64 R14, desc[UR4][R4.64+0x8] ;  /* 0x00000804040e7981 */ /* 0x000eaa000c1e1b00 */
[----:B------:R0:W-:Y:S04]  /*0380*/  STG.E.64 desc[UR4][R4.64], R16 ;  /* 0x0000001004007986 */ /* 0x0001e8000c101b04 */
[----:B------:R-:W3:Y:S04]  /*0390*/  LDG.E.64 R18, desc[UR4][R8.64+0x8] ;  /* 0x0000080408127981 */ /* 0x000ee8000c1e1b00 */
[----:B------:R-:W3:Y:S04]  /*03a0*/  LDG.E.64 R20, desc[UR4][R10.64+0x8] ;  /* 0x000008040a147981 */ /* 0x000ee8000c1e1b00 */
[----:B------:R-:W4:Y:S04]  /*03b0*/  LDG.E.64 R22, desc[UR4][R6.64+0x8] ;  /* 0x0000080406167981 */ /* 0x000f28000c1e1b00 */
[----:B------:R-:W5:Y:S04]  /*03c0*/  LDG.E.64 R24, desc[UR4][R12.64+0x8] ;  /* 0x000008040c187981 */ /* 0x000f68000c1e1b00 */
[----:B0-----:R-:W2:Y:S01]  /*03d0*/  LDG.E.64 R16, desc[UR4][R4.64+0x10] ;  /* 0x0000100404107981 */ /* 0x001ea2000c1e1b00 */
[----:B---3--:R-:W-:Y:S01]  /*03e0*/  DFMA R18, R20, 2, R18 ;  /* 0x400000001412782b */ /* 0x008fe20000000012 */
[----:B------:R-:W0:Y:S07]  /*03f0*/  LDC.64 R20, c[0x0][0x3a8] ;  /* 0x0000ea00ff147b82 */ /* 0x000e2e0000000a00 */
[----:B----4-:R-:W-:-:S08]  /*0400*/  DFMA R18, R22, 2, R18 ;  /* 0x400000001612782b */ /* 0x010fd00000000012 */
[----:B-----5:R-:W-:-:S08]  /*0410*/  DADD R18, R18, R24 ;  /* 0x0000000012127229 */ /* 0x020fd00000000018 */
[----:B--2---:R-:W-:-:S07]  /*0420*/  DFMA R22, R18, R2, R14 ;  /* 0x000000021216722b */ /* 0x004fce000000000e */
[----:B------:R1:W-:Y:S04]  /*0430*/  STG.E.64 desc[UR4][R4.64+0x8], R22 ;  /* 0x0000081604007986 */ /* 0x0003e8000c101b04 */
[----:B------:R2:W3:Y:S04]  /*0440*/  LDG.E.64 R14, desc[UR4][R8.64+0x10] ;  /* 0x00001004080e7981 */ /* 0x0004e8000c1e1b00 */
[----:B------:R0:W3:Y:S04]  /*0450*/  LDG.E.64 R18, desc[UR4][R10.64+0x10] ;  /* 0x000010040a127981 */ /* 0x0000e8000c1e1b00 */
[----:B------:R4:W5:Y:S01]  /*0460*/  LDG.E.64 R24, desc[UR4][R6.64+0x10] ;  /* 0x0000100406187981 */ /* 0x000962000c1e1b00 */
[----:B--2---:R-:W2:Y:S03]  /*0470*/  LDC.64 R8, c[0x0][0x3d8] ;  /* 0x0000f600ff087b82 */ /* 0x004ea60000000a00 */
[----:B------:R-:W5:Y:S01]  /*0480*/  LDG.E.64 R26, desc[UR4][R12.64+0x10] ;  /* 0x000010040c1a7981 */ /* 0x000f62000c1e1b00 */
[----:B0-----:R-:W-:-:S04]  /*0490*/  IMAD.WIDE R10, R0, 0x8, R20 ;  /* 0x00000008000a7825 */ /* 0x001fc800078e0214 */
[----:B----4-:R-:W0:Y:S01]  /*04a0*/  LDC.64 R6, c[0x0][0x398] ;  /* 0x0000e600ff067b82 */ /* 0x010e220000000a00 */
[----:B--2---:R-:W-:-:S04]  /*04b0*/  IMAD.WIDE R8, R0, 0x8, R8 ;  /* 0x0000000800087825 */ /* 0x004fc800078e0208 */
[----:B0-----:R-:W-:Y:S01]  /*04c0*/  IMAD.WIDE R6, R0, 0x8, R6 ;  /* 0x0000000800067825 */ /* 0x001fe200078e0206 */
[----:B---3--:R-:W-:Y:S02]  /*04d0*/  DFMA R14, R18, 2, R14 ;  /* 0x40000000120e782b */ /* 0x008fe4000000000e */
[----:B------:R-:W0:Y:S06]  /*04e0*/  LDC.64 R18, c[0x0][0x3b8] ;  /* 0x0000ee00ff127b82 */ /* 0x000e2c0000000a00 */
[----:B-----5:R-:W-:Y:S02]  /*04f0*/  DFMA R24, R24, 2, R14 ;  /* 0x400000001818782b */ /* 0x020fe4000000000e */
[----:B------:R-:W2:Y:S06]  /*0500*/  LDC.64 R14, c[0x0][0x3c8] ;  /* 0x0000f200ff0e7b82 */ /* 0x000eac0000000a00 */
[----:B------:R-:W-:-:S08]  /*0510*/  DADD R24, R24, R26 ;  /* 0x0000000018187229 */ /* 0x000fd0000000001a */
[----:B------:R-:W-:Y:S01]  /*0520*/  DFMA R24, R24, R2, R16 ;  /* 0x000000021818722b */ /* 0x000fe20000000010 */
[----:B0-----:R-:W-:-:S06]  /*0530*/  IMAD.WIDE R12, R0, 0x8, R18 ;  /* 0x00000008000c7825 */ /* 0x001fcc00078e0212 */
[----:B------:R0:W-:Y:S04]  /*0540*/  STG.E.64 desc[UR4][R4.64+0x10], R24 ;  /* 0x0000101804007986 */ /* 0x0001e8000c101b04 */
[----:B-1----:R-:W3:Y:S01]  /*0550*/  LDG.E.64 R22, desc[UR4][R10.64] ;  /* 0x000000040a167981 */ /* 0x002ee2000c1e1b00 */
[----:B--2---:R-:W-:-:S03]  /*0560*/  IMAD.WIDE R14, R0, 0x8, R14 ;  /* 0x00000008000e7825 */ /* 0x004fc600078e020e */
[----:B------:R-:W3:Y:S04]  /*0570*/  LDG.E.64 R20, desc[UR4][R12.64] ;  /* 0x000000040c147981 */ /* 0x000ee8000c1e1b00 */
[----:B------:R-:W2:Y:S04]  /*0580*/  LDG.E.64 R18, desc[UR4][R14.64] ;  /* 0x000000040e127981 */ /* 0x000ea8000c1e1b00 */
[----:B------:R-:W4:Y:S04]  /*0590*/  LDG.E.64 R16, desc[UR4][R8.64] ;  /* 0x0000000408107981 */ /* 0x000f28000c1e1b00 */
[----:B------:R-:W5:Y:S04]  /*05a0*/  LDG.E.64 R26, desc[UR4][R6.64] ;  /* 0x00000004061a7981 */ /* 0x000f68000c1e1b00 */
[----:B0-----:R-:W5:Y:S01]  /*05b0*/  LDG.E.64 R24, desc[UR4][R6.64+0x8] ;  /* 0x0000080406187981 */ /* 0x001f62000c1e1b00 */
[----:B---3--:R-:W-:-:S08]  /*05c0*/  DFMA R20, R20, 2, R22 ;  /* 0x400000001414782b */ /* 0x008fd00000000016 */
[----:B--2---:R-:W-:-:S08]  /*05d0*/  DFMA R18, R18, 2, R20 ;  /* 0x400000001212782b */ /* 0x004fd00000000014 */
[----:B----4-:R-:W-:-:S08]  /*05e0*/  DADD R16, R18, R16 ;  /* 0x0000000012107229 */ /* 0x010fd00000000010 */
[----:B-----5:R-:W-:-:S07]  /*05f0*/  DFMA R16, R16, R2, R26 ;  /* 0x000000021010722b */ /* 0x020fce000000001a */
[----:B------:R0:W-:Y:S04]  /*0600*/  STG.E.64 desc[UR4][R6.64], R16 ;  /* 0x0000001006007986 */ /* 0x0001e8000c101b04 */
[----:B------:R-:W2:Y:S04]  /*0610*/  LDG.E.64 R4, desc[UR4][R10.64+0x8] ;  /* 0x000008040a047981 */ /* 0x000ea8000c1e1b00 */
[----:B------:R-:W2:Y:S04]  /*0620*/  LDG.E.64 R18, desc[UR4][R12.64+0x8] ;  /* 0x000008040c127981 */ /* 0x000ea8000c1e1b00 */
[----:B------:R-:W3:Y:S04]  /*0630*/  LDG.E.64 R20, desc[UR4][R14.64+0x8] ;  /* 0x000008040e147981 */ /* 0x000ee8000c1e1b00 */
[----:B------:R-:W4:Y:S01]  /*0640*/  LDG.E.64 R22, desc[UR4][R8.64+0x8] ;  /* 0x0000080408167981 */ /* 0x000f22000c1e1b00 */
[----:B--2---:R-:W-:-:S08]  /*0650*/  DFMA R4, R18, 2, R4 ;  /* 0x400000001204782b */ /* 0x004fd00000000004 */
[----:B---3--:R-:W-:-:S08]  /*0660*/  DFMA R4, R20, 2, R4 ;  /* 0x400000001404782b */ /* 0x008fd00000000004 */
[----:B----4-:R-:W-:-:S08]  /*0670*/  DADD R4, R4, R22 ;  /* 0x0000000004047229 */ /* 0x010fd00000000016 */
[----:B------:R-:W-:Y:S01]  /*0680*/  DFMA R4, R4, R2, R24 ;  /* 0x000000020404722b */ /* 0x000fe20000000018 */
[----:B------:R-:W2:Y:S06]  /*0690*/  LDG.E.64 R24, desc[UR4][R6.64+0x10] ;  /* 0x0000100406187981 */ /* 0x000eac000c1e1b00 */
[----:B------:R-:W-:Y:S04]  /*06a0*/  STG.E.64 desc[UR4][R6.64+0x8], R4 ;  /* 0x0000080406007986 */ /* 0x000fe8000c101b04 */
[----:B0-----:R-:W3:Y:S04]  /*06b0*/  LDG.E.64 R16, desc[UR4][R10.64+0x10] ;  /* 0x000010040a107981 */ /* 0x001ee8000c1e1b00 */
[----:B------:R-:W3:Y:S04]  /*06c0*/  LDG.E.64 R18, desc[UR4][R12.64+0x10] ;  /* 0x000010040c127981 */ /* 0x000ee8000c1e1b00 */
[----:B------:R-:W4:Y:S04]  /*06d0*/  LDG.E.64 R20, desc[UR4][R14.64+0x10] ;  /* 0x000010040e147981 */ /* 0x000f28000c1e1b00 */
[----:B------:R-:W5:Y:S01]  /*06e0*/  LDG.E.64 R22, desc[UR4][R8.64+0x10] ;  /* 0x0000100408167981 */ /* 0x000f62000c1e1b00 */
[----:B---3--:R-:W-:-:S08]  /*06f0*/  DFMA R16, R18, 2, R16 ;  /* 0x400000001210782b */ /* 0x008fd00000000010 */
[----:B----4-:R-:W-:-:S08]  /*0700*/  DFMA R16, R20, 2, R16 ;  /* 0x400000001410782b */ /* 0x010fd00000000010 */
[----:B-----5:R-:W-:-:S08]  /*0710*/  DADD R16, R16, R22 ;  /* 0x0000000010107229 */ /* 0x020fd00000000016 */
[----:B--2---:R-:W-:-:S07]  /*0720*/  DFMA R16, R16, R2, R24 ;  /* 0x000000021010722b */ /* 0x004fce0000000018 */
[----:B------:R-:W-:Y:S01]  /*0730*/  STG.E.64 desc[UR4][R6.64+0x10], R16 ;  /* 0x0000101006007986 */ /* 0x000fe2000c101b04 */
[----:B------:R-:W-:Y:S05]  /*0740*/  EXIT ;  /* 0x000000000000794d */ /* 0x000fea0003800000 */
        .weak           $__internal_9_$__cuda_sm20_div_rn_f64_full
        .type           $__internal_9_$__cuda_sm20_div_rn_f64_full,@function
        .size           $__internal_9_$__cuda_sm20_div_rn_f64_full,(.L_x_222 - $__internal_9_$__cuda_sm20_div_rn_f64_full)
$__internal_9_$__cuda_sm20_div_rn_f64_full:
[----:B------:R-:W0:Y:S01]  /*0750*/  LDC.64 R4, c[0x0][0x388] ;  /* 0x0000e200ff047b82 */ /* 0x000e220000000a00 */
[----:B------:R-:W-:Y:S02]  /*0760*/  IMAD.MOV.U32 R3, RZ, RZ, 0x3ff80000 ;  /* 0x3ff80000ff037424 */ /* 0x000fe400078e00ff */
[----:B------:R-:W-:Y:S02]  /*0770*/  IMAD.MOV.U32 R2, RZ, RZ, 0x0 ;  /* 0x00000000ff027424 */ /* 0x000fe400078e00ff */
[----:B------:R-:W1:Y:S01]  /*0780*/  MUFU.RCP64H R9, R3 ;  /* 0x0000000300097308 */ /* 0x000e620000001800 */
[----:B------:R-:W-:Y:S02]  /*0790*/  IMAD.MOV.U32 R8, RZ, RZ, 0x1 ;  /* 0x00000001ff087424 */ /* 0x000fe400078e00ff */
[----:B------:R-:W-:Y:S02]  /*07a0*/  IMAD.MOV.U32 R12, RZ, RZ, 0x1ca00000 ;  /* 0x1ca00000ff0c7424 */ /* 0x000fe400078e00ff */
[----:B------:R-:W-:-:S04]  /*07b0*/  IMAD.MOV.U32 R19, RZ, RZ, 0x40100000 ;  /* 0x40100000ff137424 */ /* 0x000fc800078e00ff */
[----:B------:R-:W-:Y:S01]  /*07c0*/  VIADD R20, R19, 0xffffffff ;  /* 0xffffffff13147836 */ /* 0x000fe20000000000 */
[----:B-1----:R-:W-:Y:S01]  /*07d0*/  DFMA R10, R8, -R2, 1 ;  /* 0x3ff00000080a742b */ /* 0x002fe20000000802 */
[C---:B0-----:R-:W-:Y:S02]  /*07e0*/  FSETP.GEU.AND P1, PT, |R5|.reuse, 1.469367938527859385e-39, PT ;  /* 0x001000000500780b */ /* 0x041fe40003f2e200 */
[----:B------:R-:W-:-:S04]  /*07f0*/  LOP3.LUT R7, R5, 0x7ff00000, RZ, 0xc0, !PT ;  /* 0x7ff0000005077812 */ /* 0x000fc800078ec0ff */
[----:B------:R-:W-:Y:S01]  /*0800*/  ISETP.GE.U32.AND P0, PT, R7, 0x40100000, PT ;  /* 0x401000000700780c */ /* 0x000fe20003f06070 */
[----:B------:R-:W-:Y:S01]  /*0810*/  DFMA R10, R10, R10, R10 ;  /* 0x0000000a0a0a722b */ /* 0x000fe2000000000a */
[----:B------:R-:W-:Y:S02]  /*0820*/  IMAD.MOV.U32 R18, RZ, RZ, R7 ;  /* 0x000000ffff127224 */ /* 0x000fe400078e0007 */
[----:B------:R-:W-:-:S04]  /*0830*/  SEL R12, R12, 0x63400000, !P0 ;  /* 0x634000000c0c7807 */ /* 0x000fc80004000000 */
[C-C-:B------:R-:W-:Y:S01]  /*0840*/  @!P1 LOP3.LUT R14, R12.reuse, 0x80000000, R5.reuse, 0xf8, !PT ;  /* 0x800000000c0e9812 */ /* 0x140fe200078ef805 */
[----:B------:R-:W-:Y:S01]  /*0850*/  DFMA R10, R8, R10, R8 ;  /* 0x0000000a080a722b */ /* 0x000fe20000000008 */
[----:B------:R-:W-:Y:S02]  /*0860*/  LOP3.LUT R9, R12, 0x800fffff, R5, 0xf8, !PT ;  /* 0x800fffff0c097812 */ /* 0x000fe400078ef805 */
[----:B------:R-:W-:Y:S01]  /*0870*/  @!P1 LOP3.LUT R15, R14, 0x100000, RZ, 0xfc, !PT ;  /* 0x001000000e0f9812 */ /* 0x000fe200078efcff */
[----:B------:R-:W-:Y:S01]  /*0880*/  @!P1 IMAD.MOV.U32 R14, RZ, RZ, RZ ;  /* 0x000000ffff0e9224 */ /* 0x000fe200078e00ff */
[----:B------:R-:W-:-:S03]  /*0890*/  MOV R8, R4 ;  /* 0x0000000400087202 */ /* 0x000fc60000000f00 */
[----:B------:R-:W-:-:S03]  /*08a0*/  DFMA R16, R10, -R2, 1 ;  /* 0x3ff000000a10742b */ /* 0x000fc60000000802 */
[----:B------:R-:W-:-:S05]  /*08b0*/  @!P1 DFMA R8, R8, 2, -R14 ;  /* 0x400000000808982b */ /* 0x000fca000000080e */
[----:B------:R-:W-:-:S05]  /*08c0*/  DFMA R10, R10, R16, R10 ;  /* 0x000000100a0a722b */ /* 0x000fca000000000a */
[----:B------:R-:W-:-:S03]  /*08d0*/  @!P1 LOP3.LUT R18, R9, 0x7ff00000, RZ, 0xc0, !PT ;  /* 0x7ff0000009129812 */ /* 0x000fc600078ec0ff */
[----:B------:R-:W-:Y:S02]  /*08e0*/  DMUL R14, R10, R8 ;  /* 0x000000080a0e7228 */ /* 0x000fe40000000000 */
[----:B------:R-:W-:-:S05]  /*08f0*/  VIADD R13, R18, 0xffffffff ;  /* 0xffffffff120d7836 */ /* 0x000fca0000000000 */
[----:B------:R-:W-:Y:S01]  /*0900*/  ISETP.GT.U32.AND P0, PT, R13, 0x7feffffe, PT ;  /* 0x7feffffe0d00780c */ /* 0x000fe20003f04070 */
[----:B------:R-:W-:-:S03]  /*0910*/  DFMA R16, R14, -R2, R8 ;  /* 0x800000020e10722b */ /* 0x000fc60000000008 */
[----:B------:R-:W-:-:S05]  /*0920*/  ISETP.GT.U32.OR P0, PT, R20, 0x7feffffe, P0 ;  /* 0x7feffffe1400780c */ /* 0x000fca0000704470 */
[----:B------:R-:W-:-:S08]  /*0930*/  DFMA R10, R10, R16, R14 ;  /* 0x000000100a0a722b */ /* 0x000fd0000000000e */
[----:B------:R-:W-:Y:S05]  /*0940*/  @P0 BRA `(.L_x_132) ;  /* 0x0000000000680947 */ /* 0x000fea0003800000 */
[----:B------:R-:W-:-:S04]  /*0950*/  MOV R4, 0x40100000 ;  /* 0x4010000000047802 */ /* 0x000fc80000000f00 */
[----:B------:R-:W-:Y:S01]  /*0960*/  VIADDMNMX R7, R7, -R4, 0xb9600000, !PT ;  /* 0xb960000007077446 */ /* 0x000fe20007800904 */
[----:B------:R-:W-:-:S03]  /*0970*/  IMAD.MOV.U32 R4, RZ, RZ, RZ ;  /* 0x000000ffff047224 */ /* 0x000fc600078e00ff */
[----:B------:R-:W-:-:S05]  /*0980*/  VIMNMX R7, PT, PT, R7, 0x46a00000, PT ;  /* 0x46a0000007077848 */ /* 0x000fca0003fe0100 */
[----:B------:R-:W-:-:S04]  /*0990*/  IMAD.IADD R7, R7, 0x1, -R12 ;  /* 0x0000000107077824 */ /* 0x000fc800078e0a0c */
[----:B------:R-:W-:-:S06]  /*09a0*/  VIADD R5, R7, 0x7fe00000 ;  /* 0x7fe0000007057836 */ /* 0x000fcc0000000000 */
[----:B------:R-:W-:-:S10]  /*09b0*/  DMUL R12, R10, R4 ;  /* 0x000000040a0c7228 */ /* 0x000fd40000000000 */
[----:B------:R-:W-:-:S13]  /*09c0*/  FSETP.GTU.AND P0, PT, |R13|, 1.469367938527859385e-39, PT ;  /* 0x001000000d00780b */ /* 0x000fda0003f0c200 */
[----:B------:R-:W-:Y:S05]  /*09d0*/  @P0 BRA `(.L_x_133) ;  /* 0x00000000008c0947 */ /* 0x000fea0003800000 */
[----:B------:R-:W-:Y:S01]  /*09e0*/  DFMA R2, R10, -R2, R8 ;  /* 0x800000020a02722b */ /* 0x000fe20000000008 */
[----:B------:R-:W-:-:S09]  /*09f0*/  IMAD.MOV.U32 R4, RZ, RZ, RZ ;  /* 0x000000ffff047224 */ /* 0x000fd200078e00ff */
[C---:B------:R-:W-:Y:S02]  /*0a00*/  FSETP.NEU.AND P0, PT, R3.reuse, RZ, PT ;  /* 0x000000ff0300720b */ /* 0x040fe40003f0d000 */
[----:B------:R-:W-:-:S04]  /*0a10*/  LOP3.LUT R2, R3, 0x40180000, RZ, 0x3c, !PT ;  /* 0x4018000003027812 */ /* 0x000fc800078e3cff */
[----:B------:R-:W-:-:S04]  /*0a20*/  LOP3.LUT R9, R2, 0x80000000, RZ, 0xc0, !PT ;  /* 0x8000000002097812 */ /* 0x000fc800078ec0ff */
[----:B------:R-:W-:-:S03]  /*0a30*/  LOP3.LUT R5, R9, R5, RZ, 0xfc, !PT ;  /* 0x0000000509057212 */ /* 0x000fc600078efcff */
        /* <DEDUP_REMOVED lines=11> */
.L_x_132:
[----:B------:R-:W0:Y:S02]  /*0af0*/  LDC.64 R2, c[0x0][0x388] ;  /* 0x0000e200ff027b82 */ /* 0x000e240000000a00 */
[----:B0-----:R-:W-:-:S14]  /*0b00*/  DSETP.NAN.AND P0, PT, R2, R2, PT ;  /* 0x000000020200722a */ /* 0x001fdc0003f08000 */
[----:B------:R-:W-:Y:S05]  /*0b10*/  @P0 BRA `(.L_x_134) ;  /* 0x0000000000340947 */ /* 0x000fea0003800000 */
[----:B------:R-:W-:Y:S01]  /*0b20*/  ISETP.NE.AND P0, PT, R18, R19, PT ;  /* 0x000000131200720c */ /* 0x000fe20003f05270 */
[----:B------:R-:W-:Y:S02]  /*0b30*/  IMAD.MOV.U32 R12, RZ, RZ, 0x0 ;  /* 0x00000000ff0c7424 */ /* 0x000fe400078e00ff */
[----:B------:R-:W-:-:S10]  /*0b40*/  IMAD.MOV.U32 R13, RZ, RZ, -0x80000 ;  /* 0xfff80000ff0d7424 */ /* 0x000fd400078e00ff */
[----:B------:R-:W-:Y:S05]  /*0b50*/  @!P0 BRA `(.L_x_133) ;  /* 0x00000000002c8947 */ /* 0x000fea0003800000 */
[----:B------:R-:W-:Y:S02]  /*0b60*/  ISETP.NE.AND P0, PT, R18, 0x7ff00000, PT ;  /* 0x7ff000001200780c */ /* 0x000fe40003f05270 */
[----:B------:R-:W-:Y:S02]  /*0b70*/  LOP3.LUT R5, R5, 0x40180000, RZ, 0x3c, !PT ;  /* 0x4018000005057812 */ /* 0x000fe400078e3cff */
[----:B------:R-:W-:Y:S02]  /*0b80*/  ISETP.EQ.OR P0, PT, R19, RZ, !P0 ;  /* 0x000000ff1300720c */ /* 0x000fe40004702670 */
[----:B------:R-:W-:-:S11]  /*0b90*/  LOP3.LUT R13, R5, 0x80000000, RZ, 0xc0, !PT ;  /* 0x80000000050d7812 */ /* 0x000fd600078ec0ff */
[----:B------:R-:W-:Y:S01]  /*0ba0*/  @P0 LOP3.LUT R2, R13, 0x7ff00000, RZ, 0xfc, !PT ;  /* 0x7ff000000d020812 */ /* 0x000fe200078efcff */
[----:B------:R-:W-:Y:S02]  /*0bb0*/  @!P0 IMAD.MOV.U32 R12, RZ, RZ, RZ ;  /* 0x000000ffff0c8224 */ /* 0x000fe400078e00ff */
[----:B------:R-:W-:Y:S02]  /*0bc0*/  @P0 IMAD.MOV.U32 R12, RZ, RZ, RZ ;  /* 0x000000ffff0c0224 */ /* 0x000fe400078e00ff */
[----:B------:R-:W-:Y:S01]  /*0bd0*/  @P0 IMAD.MOV.U32 R13, RZ, RZ, R2 ;  /* 0x000000ffff0d0224 */ /* 0x000fe200078e0002 */
[----:B------:R-:W-:Y:S06]  /*0be0*/  BRA `(.L_x_133) ;  /* 0x0000000000087947 */ /* 0x000fec0003800000 */
.L_x_134:
[----:B------:R-:W-:Y:S02]  /*0bf0*/  LOP3.LUT R13, R5, 0x80000, RZ, 0xfc, !PT ;  /* 0x00080000050d7812 */ /* 0x000fe400078efcff */
[----:B------:R-:W-:-:S07]  /*0c00*/  MOV R12, R4 ;  /* 0x00000004000c7202 */ /* 0x000fce0000000f00 */
.L_x_133:
[----:B------:R-:W-:Y:S02]  /*0c10*/  IMAD.MOV.U32 R7, RZ, RZ, 0x0 ;  /* 0x00000000ff077424 */ /* 0x000fe400078e00ff */
[----:B------:R-:W-:Y:S02]  /*0c20*/  IMAD.MOV.U32 R2, RZ, RZ, R12 ;  /* 0x000000ffff027224 */ /* 0x000fe400078e000c */
[----:B------:R-:W-:Y:S01]  /*0c30*/  IMAD.MOV.U32 R3, RZ, RZ, R13 ;  /* 0x000000ffff037224 */ /* 0x000fe200078e000d */
[----:B------:R-:W-:Y:S06]  /*0c40*/  RET.REL.NODEC R6 `(rk4_final_update) ;  /* 0xfffffff006ec7950 */ /* 0x000fec0003c3ffff */
.L_x_135:
        /* <DEDUP_REMOVED lines=11> */
.L_x_222:


//--------------------- .text.rk4_step_integrate  --------------------------
	.section	.text.rk4_step_integrate,"ax",@progbits
	.align	128
        .global         rk4_step_integrate
        .type           rk4_step_integrate,@function
        .size           rk4_step_integrate,(.L_x_223 - rk4_step_integrate)
        .other          rk4_step_integrate,@"STO_CUDA_ENTRY STV_DEFAULT"
rk4_step_integrate:
.text.rk4_step_integrate:
        /* <DEDUP_REMOVED lines=14> */
[----:B------:R-:W-:Y:S05]  /*00e0*/  @!P0 BRA `(.L_x_136) ;  /* 0x0000000000808947 */ /* 0x000fea0003800000 */
[----:B------:R-:W0:Y:S01]  /*00f0*/  LDC.64 R2, c[0x0][0x3b8] ;  /* 0x0000ee00ff027b82 */ /* 0x000e220000000a00 */
[----:B------:R-:W-:-:S07]  /*0100*/  IMAD R0, R0, 0x3, RZ ;  /* 0x0000000300007824 */ /* 0x000fce00078e02ff */
[----:B------:R-:W1:Y:S08]  /*0110*/  LDC.64 R4, c[0x0][0x3c0] ;  /* 0x0000f000ff047b82 */ /* 0x000e700000000a00 */
[----:B------:R-:W2:Y:S01]  /*0120*/  LDC.64 R6, c[0x0][0x390] ;  /* 0x0000e400ff067b82 */ /* 0x000ea20000000a00 */
[----:B0-----:R-:W-:-:S07]  /*0130*/  IMAD.WIDE R2, R0, 0x8, R2 ;  /* 0x0000000800027825 */ /* 0x001fce00078e0202 */
[----:B------:R-:W0:Y:S01]  /*0140*/  LDC.64 R10, c[0x0][0x3c8] ;  /* 0x0000f200ff0a7b82 */ /* 0x000e220000000a00 */
[----:B------:R-:W-:Y:S01]  /*0150*/  STG.E.64 desc[UR4][R2.64], RZ ;  /* 0x000000ff02007986 */ /* 0x000fe2000c101b04 */
[----:B-1----:R-:W-:-:S03]  /*0160*/  IMAD.WIDE R4, R0, 0x8, R4 ;  /* 0x0000000800047825 */ /* 0x002fc600078e0204 */
[----:B------:R-:W-:Y:S03]  /*0170*/  STG.E.64 desc[UR4][R2.64+0x8], RZ ;  /* 0x000008ff02007986 */ /* 0x000fe6000c101b04 */
[----:B------:R-:W1:Y:S01]  /*0180*/  LDC.64 R16, c[0x0][0x3d0] ;  /* 0x0000f400ff107b82 */ /* 0x000e620000000a00 */
[----:B------:R3:W-:Y:S01]  /*0190*/  STG.E.64 desc[UR4][R2.64+0x10], RZ ;  /* 0x000010ff02007986 */ /* 0x0007e2000c101b04 */
[----:B--2---:R-:W-:-:S03]  /*01a0*/  IMAD.WIDE R6, R0, 0x8, R6 ;  /* 0x0000000800067825 */ /* 0x004fc600078e0206 */
[----:B------:R-:W-:Y:S04]  /*01b0*/  STG.E.64 desc[UR4][R4.64], RZ ;  /* 0x000000ff04007986 */ /* 0x000fe8000c101b04 */
[----:B------:R-:W-:Y:S01]  /*01c0*/  STG.E.64 desc[UR4][R4.64+0x8], RZ ;  /* 0x000008ff04007986 */ /* 0x000fe2000c101b04 */
[----:B---3--:R-:W2:Y:S03]  /*01d0*/  LDC.64 R2, c[0x0][0x398] ;  /* 0x0000e600ff027b82 */ /* 0x008ea60000000a00 */
[----:B------:R3:W-:Y:S04]  /*01e0*/  STG.E.64 desc[UR4][R4.64+0x10], RZ ;  /* 0x000010ff04007986 */ /* 0x0007e8000c101b04 */
[----:B------:R-:W4:Y:S01]  /*01f0*/  LDG.E.64 R8, desc[UR4][R6.64] ;  /* 0x0000000406087981 */ /* 0x000f22000c1e1b00 */
[----:B0-----:R-:W-:-:S05]  /*0200*/  IMAD.WIDE R10, R0, 0x8, R10 ;  /* 0x00000008000a7825 */ /* 0x001fca00078e020a */
[----:B----4-:R0:W-:Y:S04]  /*0210*/  STG.E.64 desc[UR4][R10.64], R8 ;  /* 0x000000080a007986 */ /* 0x0101e8000c101b04 */
[----:B------:R-:W4:Y:S01]  /*0220*/  LDG.E.64 R12, desc[UR4][R6.64+0x8] ;  /* 0x00000804060c7981 */ /* 0x000f22000c1e1b00 */
[----:B--2---:R-:W-:-:S03]  /*0230*/  IMAD.WIDE R2, R0, 0x8, R2 ;  /* 0x0000000800027825 */ /* 0x004fc600078e0202 */
[----:B----4-:R2:W-:Y:S04]  /*0240*/  STG.E.64 desc[UR4][R10.64+0x8], R12 ;  /* 0x0000080c0a007986 */ /* 0x0105e8000c101b04 */
[----:B------:R-:W4:Y:S01]  /*0250*/  LDG.E.64 R14, desc[UR4][R6.64+0x10] ;  /* 0x00001004060e7981 */ /* 0x000f22000c1e1b00 */
[----:B-1----:R-:W-:-:S03]  /*0260*/  IMAD.WIDE R16, R0, 0x8, R16 ;  /* 0x0000000800107825 */ /* 0x002fc600078e0210 */
[----:B----4-:R-:W-:Y:S04]  /*0270*/  STG.E.64 desc[UR4][R10.64+0x10], R14 ;  /* 0x0000100e0a007986 */ /* 0x010fe8000c101b04 */
[----:B---3--:R-:W3:Y:S04]  /*0280*/  LDG.E.64 R4, desc[UR4][R2.64] ;  /* 0x0000000402047981 */ /* 0x008ee8000c1e1b00 */
[----:B---3--:R-:W-:Y:S04]  /*0290*/  STG.E.64 desc[UR4][R16.64], R4 ;  /* 0x0000000410007986 */ /* 0x008fe8000c101b04 */
[----:B0-----:R-:W3:Y:S04]  /*02a0*/  LDG.E.64 R8, desc[UR4][R2.64+0x8] ;  /* 0x0000080402087981 */ /* 0x001ee8000c1e1b00 */
[----:B---3--:R-:W-:Y:S04]  /*02b0*/  STG.E.64 desc[UR4][R16.64+0x8], R8 ;  /* 0x0000080810007986 */ /* 0x008fe8000c101b04 */
[----:B--2---:R-:W2:Y:S04]  /*02c0*/  LDG.E.64 R12, desc[UR4][R2.64+0x10] ;  /* 0x00001004020c7981 */ /* 0x004ea8000c1e1b00 */
[----:B--2---:R-:W-:Y:S01]  /*02d0*/  STG.E.64 desc[UR4][R16.64+0x10], R12 ;  /* 0x0000100c10007986 */ /* 0x004fe2000c101b04 */
[----:B------:R-:W-:Y:S05]  /*02e0*/  EXIT ;  /* 0x000000000000794d */ /* 0x000fea0003800000 */
.L_x_136:
[----:B------:R-:W0:Y:S02]  /*02f0*/  LDC.64 R2, c[0x0][0x3a8] ;  /* 0x0000ea00ff027b82 */ /* 0x000e240000000a00 */
[----:B0-----:R-:W-:-:S06]  /*0300*/  IMAD.WIDE R2, R0, 0x4, R2 ;  /* 0x0000000400027825 */ /* 0x001fcc00078e0202 */
[----:B------:R-:W2:Y:S01]  /*0310*/  LDG.E R2, desc[UR4][R2.64] ;  /* 0x0000000402027981 */ /* 0x000ea2000c1e1900 */
[----:B------:R-:W-:Y:S01]  /*0320*/  BSSY.RECONVERGENT B0, `(.L_x_137) ;  /* 0x0000010000007945 */ /* 0x000fe20003800200 */
[----:B--2---:R-:W0:Y:S01]  /*0330*/  F2F.F64.F32 R4, R2 ;  /* 0x0000000200047310 */ /* 0x004e220000201800 */
[----:B------:R-:W-:-:S07]  /*0340*/  FSETP.GT.AND P0, PT, R2, RZ, PT ;  /* 0x000000ff0200720b */ /* 0x000fce0003f04000 */
        /* <DEDUP_REMOVED lines=12> */
[----:B------:R-:W-:Y:S05]  /*0410*/  CALL.REL.NOINC `($__internal_10_$__cuda_sm20_dblrcp_rn_slowpath_v3) ;  /* 0x0000000000f07944 */ /* 0x000fea0003c00000 */
.L_x_138:
[----:B------:R-:W-:Y:S05]  /*0420*/  BSYNC.RECONVERGENT B0 ;  /* 0x0000000000007941 */ /* 0x000fea0003800200 */
.L_x_137:
[----:B------:R-:W0:Y:S01]  /*0430*/  LDC.64 R10, c[0x0][0x3a0] ;  /* 0x0000e800ff0a7b82 */ /* 0x000e220000000a00 */
[----:B------:R-:W-:-:S07]  /*0440*/  IMAD R0, R0, 0x3, RZ ;  /* 0x0000000300007824 */ /* 0x000fce00078e02ff */
[----:B------:R-:W1:Y:S01]  /*0450*/  LDC.64 R12, c[0x0][0x3c0] ;  /* 0x0000f000ff0c7b82 */ /* 0x000e620000000a00 */
[----:B------:R-:W-:Y:S01]  /*0460*/  FSEL R4, R8, RZ, P0 ;  /* 0x000000ff08047208 */ /* 0x000fe20000000000 */
[----:B------:R-:W2:Y:S01]  /*0470*/  LDCU.64 UR6, c[0x0][0x388] ;  /* 0x00007100ff0677ac */ /* 0x000ea20008000a00 */
[----:B------:R-:W-:-:S05]  /*0480*/  FSEL R5, R9, RZ, P0 ;  /* 0x000000ff09057208 */ /* 0x000fca0000000000 */
[----:B------:R-:W3:Y:S01]  /*0490*/  LDC.64 R14, c[0x0][0x398] ;  /* 0x0000e600ff0e7b82 */ /* 0x000ee20000000a00 */
[----:B0-----:R-:W-:-:S07]  /*04a0*/  IMAD.WIDE R10, R0, 0x8, R10 ;  /* 0x00000008000a7825 */ /* 0x001fce00078e020a */
[----:B------:R-:W0:Y:S01]  /*04b0*/  LDC.64 R16, c[0x0][0x3b8] ;  /* 0x0000ee00ff107b82 */ /* 0x000e220000000a00 */
[----:B------:R-:W4:Y:S07]  /*04c0*/  LDG.E.64 R2, desc[UR4][R10.64] ;  /* 0x000000040a027981 */ /* 0x000f2e000c1e1b00 */
[----:B------:R-:W5:Y:S01]  /*04d0*/  LDC.64 R20, c[0x0][0x3c8] ;  /* 0x0000f200ff147b82 */ /* 0x000f620000000a00 */
[----:B----4-:R-:W-:Y:S01]  /*04e0*/  DMUL R6, R4, R2 ;  /* 0x0000000204067228 */ /* 0x010fe20000000000 */
[----:B-1----:R-:W-:-:S06]  /*04f0*/  IMAD.WIDE R2, R0, 0x8, R12 ;  /* 0x0000000800027825 */ /* 0x002fcc00078e020c */
[----:B------:R0:W-:Y:S04]  /*0500*/  STG.E.64 desc[UR4][R2.64], R6 ;  /* 0x0000000602007986 */ /* 0x0001e8000c101b04 */
[----:B------:R-:W4:Y:S02]  /*0510*/  LDG.E.64 R8, desc[UR4][R10.64+0x8] ;  /* 0x000008040a087981 */ /* 0x000f24000c1e1b00 */
[----:B----4-:R-:W-:-:S07]  /*0520*/  DMUL R8, R4, R8 ;  /* 0x0000000804087228 */ /* 0x010fce0000000000 */
[----:B------:R1:W-:Y:S04]  /*0530*/  STG.E.64 desc[UR4][R2.64+0x8], R8 ;  /* 0x0000080802007986 */ /* 0x0003e8000c101b04 */
[----:B------:R4:W2:Y:S01]  /*0540*/  LDG.E.64 R12, desc[UR4][R10.64+0x10] ;  /* 0x000010040a0c7981 */ /* 0x0008a2000c1e1b00 */
[C---:B0-----:R-:W-:Y:S01]  /*0550*/  IMAD.WIDE R6, R0.reuse, 0x8, R16 ;  /* 0x0000000800067825 */ /* 0x041fe200078e0210 */
[----:B----4-:R-:W0:Y:S08]  /*0560*/  LDC.64 R10, c[0x0][0x390] ;  /* 0x0000e400ff0a7b82 */ /* 0x010e300000000a00 */
[----:B-1----:R-:W1:Y:S01]  /*0570*/  LDC.64 R8, c[0x0][0x3d8] ;  /* 0x0000f600ff087b82 */ /* 0x002e620000000a00 */
[----:B--2---:R-:W-:Y:S01]  /*0580*/  DMUL R12, R4, R12 ;  /* 0x0000000c040c7228 */ /* 0x004fe20000000000 */
[----:B---3--:R-:W-:-:S06]  /*0590*/  IMAD.WIDE R4, R0, 0x8, R14 ;  /* 0x0000000800047825 */ /* 0x008fcc00078e020e */
[----:B------:R2:W-:Y:S04]  /*05a0*/  STG.E.64 desc[UR4][R2.64+0x10], R12 ;  /* 0x0000100c02007986 */ /* 0x0005e8000c101b04 */
[----:B------:R-:W3:Y:S04]  /*05b0*/  LDG.E.64 R14, desc[UR4][R4.64] ;  /* 0x00000004040e7981 */ /* 0x000ee8000c1e1b00 */
[----:B---3--:R3:W-:Y:S04]  /*05c0*/  STG.E.64 desc[UR4][R6.64], R14 ;  /* 0x0000000e06007986 */ /* 0x0087e8000c101b04 */
[----:B------:R-:W4:Y:S01]  /*05d0*/  LDG.E.64 R16, desc[UR4][R4.64+0x8] ;  /* 0x0000080404107981 */ /* 0x000f22000c1e1b00 */
[----:B0-----:R-:W-:-:S03]  /*05e0*/  IMAD.WIDE R10, R0, 0x8, R10 ;  /* 0x00000008000a7825 */ /* 0x001fc600078e020a */
[----:B----4-:R0:W-:Y:S04]  /*05f0*/  STG.E.64 desc[UR4][R6.64+0x8], R16 ;  /* 0x0000081006007986 */ /* 0x0101e8000c101b04 */
[----:B------:R-:W4:Y:S01]  /*0600*/  LDG.E.64 R18, desc[UR4][R4.64+0x10] ;  /* 0x0000100404127981 */ /* 0x000f22000c1e1b00 */
[----:B-1----:R-:W-:-:S03]  /*0610*/  DMUL R8, R8, UR6 ;  /* 0x0000000608087c28 */ /* 0x002fc60008000000 */
[----:B----4-:R-:W-:Y:S04]  /*0620*/  STG.E.64 desc[UR4][R6.64+0x10], R18 ;  /* 0x0000101206007986 */ /* 0x010fe8000c101b04 */
[----:B--2---:R-:W2:Y:S01]  /*0630*/  LDG.E.64 R12, desc[UR4][R10.64] ;  /* 0x000000040a0c7981 */ /* 0x004ea2000c1e1b00 */
[----:B-----5:R-:W-:Y:S01]  /*0640*/  IMAD.WIDE R22, R0, 0x8, R20 ;  /* 0x0000000800167825 */ /* 0x020fe200078e0214 */
[----:B--2---:R-:W-:-:S07]  /*0650*/  DFMA R12, R14, R8, R12 ;  /* 0x000000080e0c722b */ /* 0x004fce000000000c */
[----:B------:R1:W-:Y:S04]  /*0660*/  STG.E.64 desc[UR4][R22.64], R12 ;  /* 0x0000000c16007986 */ /* 0x0003e8000c101b04 */
[----:B---3--:R-:W2:Y:S04]  /*0670*/  LDG.E.64 R14, desc[UR4][R10.64+0x8] ;  /* 0x000008040a0e7981 */ /* 0x008ea8000c1e1b00 */
[----:B0-----:R-:W2:Y:S01]  /*0680*/  LDG.E.64 R16, desc[UR4][R6.64+0x8] ;  /* 0x0000080406107981 */ /* 0x001ea2000c1e1b00 */
[----:B-1----:R-:W0:Y:S01]  /*0690*/  LDC.64 R12, c[0x0][0x3d0] ;  /* 0x0000f400ff0c7b82 */ /* 0x002e220000000a00 */
[----:B--2---:R-:W-:-:S07]  /*06a0*/  DFMA R14, R8, R16, R14 ;  /* 0x00000010080e722b */ /* 0x004fce000000000e */
[----:B------:R-:W-:Y:S04]  /*06b0*/  STG.E.64 desc[UR4][R22.64+0x8], R14 ;  /* 0x0000080e16007986 */ /* 0x000fe8000c101b04 */
[----:B------:R-:W2:Y:S04]  /*06c0*/  LDG.E.64 R16, desc[UR4][R10.64+0x10] ;  /* 0x000010040a107981 */ /* 0x000ea8000c1e1b00 */
[----:B------:R-:W2:Y:S02]  /*06d0*/  LDG.E.64 R18, desc[UR4][R6.64+0x10] ;  /* 0x0000100406127981 */ /* 0x000ea4000c1e1b00 */
[----:B--2---:R-:W-:-:S07]  /*06e0*/  DFMA R16, R8, R18, R16 ;  /* 0x000000120810722b */ /* 0x004fce0000000010 */
[----:B------:R-:W-:Y:S04]  /*06f0*/  STG.E.64 desc[UR4][R22.64+0x10], R16 ;  /* 0x0000101016007986 */ /* 0x000fe8000c101b04 */
[----:B------:R-:W2:Y:S04]  /*0700*/  LDG.E.64 R18, desc[UR4][R4.64] ;  /* 0x0000000404127981 */ /* 0x000ea8000c1e1b00 */
[----:B------:R-:W2:Y:S02]  /*0710*/  LDG.E.64 R20, desc[UR4][R2.64] ;  /* 0x0000000402147981 */ /* 0x000ea4000c1e1b00 */
[----:B--2---:R-:W-:Y:S01]  /*0720*/  DFMA R18, R8, R20, R18 ;  /* 0x000000140812722b */ /* 0x004fe20000000012 */
[----:B0-----:R-:W-:-:S06]  /*0730*/  IMAD.WIDE R20, R0, 0x8, R12 ;  /* 0x0000000800147825 */ /* 0x001fcc00078e020c */
[----:B------:R-:W-:Y:S04]  /*0740*/  STG.E.64 desc[UR4][R20.64], R18 ;  /* 0x0000001214007986 */ /* 0x000fe8000c101b04 */
[----:B------:R-:W2:Y:S04]  /*0750*/  LDG.E.64 R12, desc[UR4][R4.64+0x8] ;  /* 0x00000804040c7981 */ /* 0x000ea8000c1e1b00 */
[----:B------:R-:W2:Y:S02]  /*0760*/  LDG.E.64 R10, desc[UR4][R2.64+0x8] ;  /* 0x00000804020a7981 */ /* 0x000ea4000c1e1b00 */
[----:B--2---:R-:W-:-:S07]  /*0770*/  DFMA R10, R8, R10, R12 ;  /* 0x0000000a080a722b */ /* 0x004fce000000000c */
[----:B------:R-:W-:Y:S04]  /*0780*/  STG.E.64 desc[UR4][R20.64+0x8], R10 ;  /* 0x0000080a14007986 */ /* 0x000fe8000c101b04 */
[----:B------:R-:W2:Y:S04]  /*0790*/  LDG.E.64 R6, desc[UR4][R4.64+0x10] ;  /* 0x0000100404067981 */ /* 0x000ea8000c1e1b00 */
[----:B------:R-:W2:Y:S02]  /*07a0*/  LDG.E.64 R12, desc[UR4][R2.64+0x10] ;  /* 0x00001004020c7981 */ /* 0x000ea4000c1e1b00 */
[----:B--2---:R-:W-:-:S07]  /*07b0*/  DFMA R6, R8, R12, R6 ;  /* 0x0000000c0806722b */ /* 0x004fce0000000006 */
[----:B------:R-:W-:Y:S01]  /*07c0*/  STG.E.64 desc[UR4][R20.64+0x10], R6 ;  /* 0x0000100614007986 */ /* 0x000fe2000c101b04 */
[----:B------:R-:W-:Y:S05]  /*07d0*/  EXIT ;  /* 0x000000000000794d */ /* 0x000fea0003800000 */
        .weak           $__internal_10_$__cuda_sm20_dblrcp_rn_slowpath_v3
        .type           $__internal_10_$__cuda_sm20_dblrcp_rn_slowpath_v3,@function
        .size           $__internal_10_$__cuda_sm20_dblrcp_rn_slowpath_v3,(.L_x_223 - $__internal_10_$__cuda_sm20_dblrcp_rn_slowpath_v3)
$__internal_10_$__cuda_sm20_dblrcp_rn_slowpath_v3:
[----:B------:R-:W-:Y:S01]  /*07e0*/  DSETP.GTU.AND P1, PT, |R4|, +INF , PT ;  /* 0x7ff000000400742a */ /* 0x000fe20003f2c200 */
[----:B------:R-:W-:-:S13]  /*07f0*/  BSSY.RECONVERGENT B1, `(.L_x_139) ;  /* 0x0000023000017945 */ /* 0x000fda0003800200 */
[----:B------:R-:W-:Y:S05]  /*0800*/  @P1 BRA `(.L_x_140) ;  /* 0x00000000007c1947 */ /* 0x000fea0003800000 */
[----:B------:R-:W-:-:S04]  /*0810*/  LOP3.LUT R3, R5, 0x7fffffff, RZ, 0xc0, !PT ;  /* 0x7fffffff05037812 */ /* 0x000fc800078ec0ff */
[----:B------:R-:W-:-:S04]  /*0820*/  IADD3 R6, PT, PT, R3, -0x1, RZ ;  /* 0xffffffff03067810 */ /* 0x000fc80007ffe0ff */
[----:B------:R-:W-:-:S13]  /*0830*/  ISETP.GE.U32.AND P1, PT, R6, 0x7fefffff, PT ;  /* 0x7fefffff0600780c */ /* 0x000fda0003f26070 */
[----:B------:R-:W-:Y:S01]  /*0840*/  @P1 LOP3.LUT R7, R5, 0x7ff00000, RZ, 0x3c, !PT ;  /* 0x7ff0000005071812 */ /* 0x000fe200078e3cff */
[----:B------:R-:W-:Y:S01]  /*0850*/  @P1 IMAD.MOV.U32 R6, RZ, RZ, RZ ;  /* 0x000000ffff061224 */ /* 0x000fe200078e00ff */
[----:B------:R-:W-:Y:S06]  /*0860*/  @P1 BRA `(.L_x_141) ;  /* 0x00000000006c1947 */ /* 0x000fec0003800000 */
[----:B------:R-:W-:-:S13]  /*0870*/  ISETP.GE.U32.AND P1, PT, R3, 0x1000001, PT ;  /* 0x010000010300780c */ /* 0x000fda0003f26070 */
[----:B------:R-:W-:Y:S05]  /*0880*/  @!P1 BRA `(.L_x_142) ;  /* 0x0000000000349947 */ /* 0x000fea0003800000 */
[----:B------:R-:W-:Y:S01]  /*0890*/  IADD3 R7, PT, PT, R5, -0x3fe00000, RZ ;  /* 0xc020000005077810 */ /* 0x000fe20007ffe0ff */
[----:B------:R-:W-:-:S03]  /*08a0*/  IMAD.MOV.U32 R6, RZ, RZ, R4 ;  /* 0x000000ffff067224 */ /* 0x000fc600078e0004 */
        /* <DEDUP_REMOVED lines=11> */
.L_x_142:
[----:B------:R-:W-:Y:S01]  /*0960*/  DMUL R4, R4, 8.11296384146066816958e+31 ;  /* 0x4690000004047828 */ /* 0x000fe20000000000 */
[----:B------:R-:W-:-:S05]  /*0970*/  MOV R6, R8 ;  /* 0x0000000800067202 */ /* 0x000fca0000000f00 */
        /* <DEDUP_REMOVED lines=8> */
.L_x_140:
[----:B------:R-:W-:Y:S02]  /*0a00*/  LOP3.LUT R7, R5, 0x80000, RZ, 0xfc, !PT ;  /* 0x0008000005077812 */ /* 0x000fe400078efcff */
[----:B------:R-:W-:-:S07]  /*0a10*/  MOV R6, R4 ;  /* 0x0000000400067202 */ /* 0x000fce0000000f00 */
.L_x_141:
[----:B------:R-:W-:Y:S05]  /*0a20*/  BSYNC.RECONVERGENT B1 ;  /* 0x0000000000017941 */ /* 0x000fea0003800200 */
.L_x_139:
[----:B------:R-:W-:Y:S02]  /*0a30*/  HFMA2 R3, -RZ, RZ, 0, 0 ;  /* 0x00000000ff037431 */ /* 0x000fe400000001ff */
[----:B------:R-:W-:Y:S01]  /*0a40*/  IMAD.MOV.U32 R8, RZ, RZ, R6 ;  /* 0x000000ffff087224 */ /* 0x000fe200078e0006 */
[----:B------:R-:W-:Y:S01]  /*0a50*/  MOV R9, R7 ;  /* 0x0000000700097202 */ /* 0x000fe20000000f00 */
[----:B------:R-:W-:Y:S06]  /*0a60*/  RET.REL.NODEC R2 `(rk4_step_integrate) ;  /* 0xfffffff402647950 */ /* 0x000fec0003c3ffff */
.L_x_143:
        /* <DEDUP_REMOVED lines=9> */
.L_x_223:


//--------------------- .text.apply_global_forces --------------------------
	.section	.text.apply_global_forces,"ax",@progbits
	.align	128
        .global         apply_global_forces
        .type           apply_global_forces,@function
        .size           apply_global_forces,(.L_x_234 - apply_global_forces)
        .other          apply_global_forces,@"STO_CUDA_ENTRY STV_DEFAULT"
apply_global_forces:
.text.apply_global_forces:
        /* <DEDUP_REMOVED lines=15> */
[----:B------:R-:W0:Y:S01]  /*00f0*/  LDC.64 R4, c[0x0][0x390] ;  /* 0x0000e400ff047b82 */ /* 0x000e220000000a00 */
[----:B------:R-:W1:Y:S07]  /*0100*/  LDCU.128 UR8, c[0x0][0x3a0] ;  /* 0x00007400ff0877ac */ /* 0x000e6e0008000c00 */
[----:B------:R-:W2:Y:S08]  /*0110*/  LDC.64 R10, c[0x0][0x388] ;  /* 0x0000e200ff0a7b82 */ /* 0x000eb00000000a00 */
[----:B------:R-:W3:Y:S01]  /*0120*/  LDC.64 R2, c[0x0][0x3b0] ;  /* 0x0000ec00ff027b82 */ /* 0x000ee20000000a00 */
[----:B0-----:R-:W-:-:S05]  /*0130*/  IMAD.WIDE R4, R7, 0x4, R4 ;  /* 0x0000000407047825 */ /* 0x001fca00078e0204 */
[----:B------:R-:W4:Y:S01]  /*0140*/  LDG.E R6, desc[UR4][R4.64] ;  /* 0x0000000404067981 */ /* 0x000f22000c1e1900 */
[----:B------:R-:W-:-:S04]  /*0150*/  IMAD R7, R7, 0x3, RZ ;  /* 0x0000000307077824 */ /* 0x000fc800078e02ff */
[----:B--2---:R-:W-:-:S05]  /*0160*/  IMAD.WIDE R10, R7, 0x8, R10 ;  /* 0x00000008070a7825 */ /* 0x004fca00078e020a */
[----:B------:R-:W2:Y:S01]  /*0170*/  LDG.E.64 R12, desc[UR4][R10.64] ;  /* 0x000000040a0c7981 */ /* 0x000ea2000c1e1b00 */
[----:B---3--:R-:W-:-:S05]  /*0180*/  IMAD.WIDE R2, R7, 0x8, R2 ;  /* 0x0000000807027825 */ /* 0x008fca00078e0202 */
[----:B------:R-:W2:Y:S04]  /*0190*/  LDG.E.64 R14, desc[UR4][R2.64] ;  /* 0x00000004020e7981 */ /* 0x000ea8000c1e1b00 */
[----:B------:R-:W3:Y:S01]  /*01a0*/  LDG.E.64 R16, desc[UR4][R2.64+0x10] ;  /* 0x0000100402107981 */ /* 0x000ee2000c1e1b00 */
[----:B----4-:R-:W1:Y:S02]  /*01b0*/  F2F.F64.F32 R6, R6 ;  /* 0x0000000600067310 */ /* 0x010e640000201800 */
[----:B-1----:R-:W-:-:S08]  /*01c0*/  DMUL R8, R6, UR8 ;  /* 0x0000000806087c28 */ /* 0x002fd00008000000 */
[C---:B--2---:R-:W-:Y:S01]  /*01d0*/  DFMA R12, R8.reuse, -R12, R14 ;  /* 0x8000000c080c722b */ /* 0x044fe2000000000e */
[----:B------:R-:W2:Y:S06]  /*01e0*/  LDG.E.64 R14, desc[UR4][R2.64+0x8] ;  /* 0x00000804020e7981 */ /* 0x000eac000c1e1b00 */
[----:B------:R-:W-:Y:S04]  /*01f0*/  STG.E.64 desc[UR4][R2.64], R12 ;  /* 0x0000000c02007986 */ /* 0x000fe8000c101b04 */
[----:B------:R-:W2:Y:S02]  /*0200*/  LDG.E.64 R4, desc[UR4][R10.64+0x8] ;  /* 0x000008040a047981 */ /* 0x000ea4000c1e1b00 */
[----:B--2---:R-:W-:-:S07]  /*0210*/  DFMA R4, -R8, R4, R14 ;  /* 0x000000040804722b */ /* 0x004fce000000010e */
[----:B------:R-:W-:Y:S04]  /*0220*/  STG.E.64 desc[UR4][R2.64+0x8], R4 ;  /* 0x0000080402007986 */ /* 0x000fe8000c101b04 */
[----:B------:R-:W3:Y:S02]  /*0230*/  LDG.E.64 R14, desc[UR4][R10.64+0x10] ;  /* 0x000010040a0e7981 */ /* 0x000ee4000c1e1b00 */
[----:B---3--:R-:W-:-:S08]  /*0240*/  DFMA R14, -R8, R14, R16 ;  /* 0x0000000e080e722b */ /* 0x008fd00000000110 */
[----:B------:R-:W-:-:S07]  /*0250*/  DFMA R14, R6, UR10, R14 ;  /* 0x0000000a060e7c2b */ /* 0x000fce000800000e */
[----:B------:R-:W-:Y:S01]  /*0260*/  STG.E.64 desc[UR4][R2.64+0x10], R14 ;  /* 0x0000100e02007986 */ /* 0x000fe2000c101b04 */
[----:B------:R-:W-:Y:S05]  /*0270*/  EXIT ;  /* 0x000000000000794d */ /* 0x000fea0003800000 */
.L_x_144:
        /* <DEDUP_REMOVED lines=16> */
.L_x_234:


//--------------------- .text.compute_hinge_forces --------------------------
	.section	.text.compute_hinge_forces,"ax",@progbits
	.align	128
        .global         compute_hinge_forces
        .type           compute_hinge_forces,@function
        .size           compute_hinge_forces,(.L_x_225 - compute_hinge_forces)
        .other          compute_hinge_forces,@"STO_CUDA_ENTRY STV_DEFAULT"
compute_hinge_forces:
.text.compute_hinge_forces:
        /* <DEDUP_REMOVED lines=31> */
[----:B------:R-:W3:Y:S04]  /*01f0*/  LDG.E.64 R32, desc[UR8][R18.64+0x10] ;  /* 0x0000100812207981 */ /* 0x000ee8000c1e1b00 */
[----:B------:R3:W4:Y:S04]  /*0200*/  LDG.E.64 R20, desc[UR8][R12.64+0x8] ;  /* 0x000008080c147981 */ /* 0x000728000c1e1b00 */
[----:B------:R-:W5:Y:S04]  /*0210*/  LDG.E.64 R26, desc[UR8][R22.64+0x10] ;  /* 0x00001008161a7981 */ /* 0x000f68000c1e1b00 */
[----:B------:R-:W4:Y:S04]  /*0220*/  LDG.E.64 R28, desc[UR8][R18.64] ;  /* 0x00000008121c7981 */ /* 0x000f28000c1e1b00 */
[----:B------:R-:W4:Y:S04]  /*0230*/  LDG.E.64 R30, desc[UR8][R18.64+0x8] ;  /* 0x00000808121e7981 */ /* 0x000f28000c1e1b00 */
[----:B------:R0:W4:Y:S01]  /*0240*/  LDG.E.64 R24, desc[UR8][R22.64+0x8] ;  /* 0x0000080816187981 */ /* 0x000122000c1e1b00 */
[----:B------:R-:W-:-:S04]  /*0250*/  IMAD R6, R5, 0x3, RZ ;  /* 0x0000000305067824 */ /* 0x000fc800078e02ff */
[----:B------:R-:W-:-:S05]  /*0260*/  IMAD.WIDE R38, R6, 0x8, R38 ;  /* 0x0000000806267825 */ /* 0x000fca00078e0226 */
[----:B------:R-:W4:Y:S04]  /*0270*/  LDG.E.64 R36, desc[UR8][R38.64] ;  /* 0x0000000826247981 */ /* 0x000f28000c1e1b00 */
[----:B------:R-:W4:Y:S04]  /*0280*/  LDG.E.64 R34, desc[UR8][R38.64+0x8] ;  /* 0x0000080826227981 */ /* 0x000f28000c1e1b00 */
[----:B------:R1:W4:Y:S01]  /*0290*/  LDG.E.64 R8, desc[UR8][R38.64+0x10] ;  /* 0x0000100826087981 */ /* 0x000322000c1e1b00 */
[----:B------:R-:W-:Y:S01]  /*02a0*/  BSSY.RECONVERGENT B0, `(.L_x_145) ;  /* 0x0000033000007945 */ /* 0x000fe20003800200 */
[----:B------:R-:W-:Y:S01]  /*02b0*/  IMAD.WIDE R46, R7, 0x8, R46 ;  /* 0x00000008072e7825 */ /* 0x000fe200078e022e */
[----:B--2---:R-:W-:-:S02]  /*02c0*/  DADD R10, -R16, R10 ;  /* 0x00000000100a7229 */ /* 0x004fc4000000010a */
[C---:B---3--:R-:W-:Y:S02]  /*02d0*/  DADD R12, -R14.reuse, R32 ;  /* 0x000000000e0c7229 */ /* 0x048fe40000000120 */
[----:B-----5:R-:W-:-:S06]  /*02e0*/  DADD R14, -R14, R26 ;  /* 0x000000000e0e7229 */ /* 0x020fcc000000011a */
[----:B0-----:R-:W-:Y:S02]  /*02f0*/  DMUL R22, R10, R12 ;  /* 0x0000000c0a167228 */ /* 0x001fe40000000000 */
[----:B----4-:R-:W-:Y:S02]  /*0300*/  DADD R16, -R16, R28 ;  /* 0x0000000010107229 */ /* 0x010fe4000000011c */
[C---:B------:R-:W-:Y:S02]  /*0310*/  DADD R18, -R20.reuse, R30 ;  /* 0x0000000014127229 */ /* 0x040fe4000000011e */
[----:B------:R-:W-:-:S04]  /*0320*/  DADD R20, -R20, R24 ;  /* 0x0000000014147229 */ /* 0x000fc80000000118 */
[C---:B------:R-:W-:Y:S02]  /*0330*/  DFMA R22, R14.reuse, R16, -R22 ;  /* 0x000000100e16722b */ /* 0x040fe40000000816 */
[----:B------:R-:W-:Y:S02]  /*0340*/  DMUL R24, R14, R18 ;  /* 0x000000120e187228 */ /* 0x000fe40000000000 */
[----:B------:R-:W-:-:S04]  /*0350*/  DMUL R26, R20, R16 ;  /* 0x00000010141a7228 */ /* 0x000fc80000000000 */
[----:B-1----:R-:W-:Y:S02]  /*0360*/  DMUL R38, R22, R22 ;  /* 0x0000001616267228 */ /* 0x002fe40000000000 */
        /* <DEDUP_REMOVED lines=21> */
[----:B------:R-:W-:Y:S01]  /*04c0*/  IADD3 R43, PT, PT, R51, -0x100000, RZ ;  /* 0xfff00000332b7810 */ /* 0x000fe20007ffe0ff */
[----:B------:R-:W-:Y:S01]  /*04d0*/  IMAD.MOV.U32 R42, RZ, RZ, R50 ;  /* 0x000000ffff2a7224 */ /* 0x000fe200078e0032 */
[----:B------:R-:W-:Y:S02]  /*04e0*/  DFMA R34, R16, R30, -R34 ;  /* 0x0000001e1022722b */ /* 0x000fe40000000822 */
[----:B------:R-:W-:Y:S02]  /*04f0*/  DFMA R36, R18, R32, -R36 ;  /* 0x000000201224722b */ /* 0x000fe40000000824 */
[----:B------:R-:W-:-:S02]  /*0500*/  DFMA R38, R12, R28, -R38 ;  /* 0x0000001c0c26722b */ /* 0x000fc40000000826 */
[----:B------:R-:W-:Y:S01]  /*0510*/  DFMA R40, R8, R42, R44 ;  /* 0x0000002a0828722b */ /* 0x000fe2000000002c */
[----:B------:R-:W-:Y:S10]  /*0520*/  @!P0 BRA `(.L_x_146) ;  /* 0x0000000000288947 */ /* 0x000ff40003800000 */
[----:B------:R-:W-:Y:S02]  /*0530*/  IMAD.MOV.U32 R0, RZ, RZ, R48 ;  /* 0x000000ffff007224 */ /* 0x000fe400078e0030 */
[----:B------:R-:W-:Y:S01]  /*0540*/  IMAD.MOV.U32 R7, RZ, RZ, R8 ;  /* 0x000000ffff077224 */ /* 0x000fe200078e0008 */
[----:B------:R-:W-:Y:S01]  /*0550*/  MOV R8, 0x5b0 ;  /* 0x000005b000087802 */ /* 0x000fe20000000f00 */
[----:B------:R-:W-:Y:S01]  /*0560*/  IMAD.MOV.U32 R48, RZ, RZ, R9 ;  /* 0x000000ffff307224 */ /* 0x000fe200078e0009 */
[----:B------:R-:W-:Y:S01]  /*0570*/  MOV R9, R44 ;  /* 0x0000002c00097202 */ /* 0x000fe20000000f00 */
[----:B------:R-:W-:Y:S02]  /*0580*/  IMAD.MOV.U32 R51, RZ, RZ, R45 ;  /* 0x000000ffff337224 */ /* 0x000fe400078e002d */
[----:B------:R-:W-:-:S07]  /*0590*/  IMAD.MOV.U32 R55, RZ, RZ, R43 ;  /* 0x000000ffff377224 */ /* 0x000fce00078e002b */
[----:B------:R-:W-:Y:S05]  /*05a0*/  CALL.REL.NOINC `($__internal_12_$__cuda_sm20_dsqrt_rn_f64_mediumpath_v1) ;  /* 0x00000024001c7944 */ /* 0x000fea0003c00000 */
[----:B------:R-:W-:Y:S02]  /*05b0*/  IMAD.MOV.U32 R40, RZ, RZ, R48 ;  /* 0x000000ffff287224 */ /* 0x000fe400078e0030 */
[----:B------:R-:W-:-:S07]  /*05c0*/  IMAD.MOV.U32 R41, RZ, RZ, R49 ;  /* 0x000000ffff297224 */ /* 0x000fce00078e0031 */
.L_x_146:
[----:B------:R-:W-:Y:S05]  /*05d0*/  BSYNC.RECONVERGENT B0 ;  /* 0x0000000000007941 */ /* 0x000fea0003800200 */
.L_x_145:
[----:B------:R-:W-:Y:S01]  /*05e0*/  DMUL R8, R38, R38 ;  /* 0x0000002626087228 */ /* 0x000fe20000000000 */
[----:B------:R-:W-:Y:S01]  /*05f0*/  UMOV UR4, 0x812dea11 ;  /* 0x812dea1100047882 */ /* 0x000fe20000000000 */
[----:B------:R-:W-:Y:S01]  /*0600*/  UMOV UR5, 0x3d719799 ;  /* 0x3d71979900057882 */ /* 0x000fe20000000000 */
[----:B------:R-:W-:Y:S01]  /*0610*/  IMAD.MOV.U32 R44, RZ, RZ, 0x0 ;  /* 0x00000000ff2c7424 */ /* 0x000fe200078e00ff */
[----:B------:R-:W-:Y:S01]  /*0620*/  BSSY.RECONVERGENT B0, `(.L_x_147) ;  /* 0x000001e000007945 */ /* 0x000fe20003800200 */
[----:B------:R-:W-:-:S03]  /*0630*/  IMAD.MOV.U32 R45, RZ, RZ, 0x3fd80000 ;  /* 0x3fd80000ff2d7424 */ /* 0x000fc600078e00ff */
[----:B------:R-:W-:-:S08]  /*0640*/  DFMA R8, R36, R36, R8 ;  /* 0x000000242408722b */ /* 0x000fd00000000008 */
[----:B------:R-:W-:-:S08]  /*0650*/  DFMA R8, R34, R34, R8 ;  /* 0x000000222208722b */ /* 0x000fd00000000008 */
[----:B------:R-:W-:-:S06]  /*0660*/  DADD R48, R8, UR4 ;  /* 0x0000000408307e29 */ /* 0x000fcc0008000000 */
[----:B------:R-:W0:Y:S04]  /*0670*/  MUFU.RSQ64H R9, R49 ;  /* 0x0000003100097308 */ /* 0x000e280000001c00 */
[----:B------:R-:W-:-:S04]  /*0680*/  IADD3 R8, PT, PT, R49, -0x3500000, RZ ;  /* 0xfcb0000031087810 */ /* 0x000fc80007ffe0ff */
[----:B------:R-:W-:Y:S02]  /*0690*/  ISETP.GE.U32.AND P0, PT, R8, 0x7ca00000, PT ;  /* 0x7ca000000800780c */ /* 0x000fe40003f06070 */
        /* <DEDUP_REMOVED lines=13> */
[----:B------:R-:W-:Y:S01]  /*0770*/  MOV R52, R8 ;  /* 0x0000000800347202 */ /* 0x000fe20000000f00 */
[----:B------:R-:W-:Y:S01]  /*0780*/  IMAD.MOV.U32 R48, RZ, RZ, R55 ;  /* 0x000000ffff307224 */ /* 0x000fe200078e0037 */
[----:B------:R-:W-:Y:S01]  /*0790*/  MOV R8, 0x7e0 ;  /* 0x000007e000087802 */ /* 0x000fe20000000f00 */
[----:B------:R-:W-:Y:S02]  /*07a0*/  IMAD.MOV.U32 R7, RZ, RZ, R54 ;  /* 0x000000ffff077224 */ /* 0x000fe400078e0036 */
[----:B------:R-:W-:Y:S02]  /*07b0*/  IMAD.MOV.U32 R51, RZ, RZ, R53 ;  /* 0x000000ffff337224 */ /* 0x000fe400078e0035 */
[----:B------:R-:W-:-:S07]  /*07c0*/  IMAD.MOV.U32 R55, RZ, RZ, R45 ;  /* 0x000000ffff377224 */ /* 0x000fce00078e002d */
[----:B------:R-:W-:Y:S05]  /*07d0*/  CALL.REL.NOINC `($__internal_12_$__cuda_sm20_dsqrt_rn_f64_mediumpath_v1) ;  /* 0x0000002000907944 */ /* 0x000fea0003c00000 */
[----:B------:R-:W-:Y:S02]  /*07e0*/  IMAD.MOV.U32 R42, RZ, RZ, R48 ;  /* 0x000000ffff2a7224 */ /* 0x000fe400078e0030 */
[----:B------:R-:W-:-:S07]  /*07f0*/  IMAD.MOV.U32 R43, RZ, RZ, R49 ;  /* 0x000000ffff2b7224 */ /* 0x000fce00078e0031 */
.L_x_148:
[----:B------:R-:W-:Y:S05]  /*0800*/  BSYNC.RECONVERGENT B0 ;  /* 0x0000000000007941 */ /* 0x000fea0003800200 */
.L_x_147:
[----:B------:R-:W-:Y:S01]  /*0810*/  DSETP.MIN.AND P0, P1, R42, R40, PT ;  /* 0x000000282a00722a */ /* 0x000fe20003900000 */
[----:B------:R-:W-:Y:S01]  /*0820*/  IMAD.MOV.U32 R0, RZ, RZ, R43 ;  /* 0x000000ffff007224 */ /* 0x000fe200078e002b */
[----:B------:R-:W-:Y:S01]  /*0830*/  MOV R9, R41 ;  /* 0x0000002900097202 */ /* 0x000fe20000000f00 */
[----:B------:R-:W-:Y:S01]  /*0840*/  IMAD.MOV.U32 R7, RZ, RZ, R40 ;  /* 0x000000ffff077224 */ /* 0x000fe200078e0028 */
[----:B------:R-:W-:Y:S01]  /*0850*/  UMOV UR4, 0x812dea11 ;  /* 0x812dea1100047882 */ /* 0x000fe20000000000 */
[----:B------:R-:W-:Y:S01]  /*0860*/  UMOV UR5, 0x3d719799 ;  /* 0x3d71979900057882 */ /* 0x000fe20000000000 */
[----:B------:R-:W-:Y:S01]  /*0870*/  FSEL R45, R0, R9, P0 ;  /* 0x00000009002d7208 */ /* 0x000fe20000000000 */
[----:B------:R-:W-:-:S05]  /*0880*/  IMAD.MOV.U32 R0, RZ, RZ, R42 ;  /* 0x000000ffff007224 */ /* 0x000fca00078e002a */
[----:B------:R-:W-:Y:S02]  /*0890*/  SEL R8, R0, R7, P0 ;  /* 0x0000000700087207 */ /* 0x000fe40000000000 */
[----:B------:R-:W-:-:S05]  /*08a0*/  @P1 LOP3.LUT R45, R9, 0x80000, RZ, 0xfc, !PT ;  /* 0x00080000092d1812 */ /* 0x000fca00078efcff */
[----:B------:R-:W-:-:S06]  /*08b0*/  IMAD.MOV.U32 R9, RZ, RZ, R45 ;  /* 0x000000ffff097224 */ /* 0x000fcc00078e002d */
[----:B------:R-:W-:-:S14]  /*08c0*/  DSETP.GEU.AND P0, PT, R8, UR4, PT ;  /* 0x0000000408007e2a */ /* 0x000fdc000bf0e000 */
[----:B------:R-:W-:Y:S05]  /*08d0*/  @!P0 EXIT ;  /* 0x000000000000894d */ /* 0x000fea0003800000 */
[----:B------:R0:W5:Y:S04]  /*08e0*/  LDG.E.64 R44, desc[UR8][R46.64+0x8] ;  /* 0x000008082e2c7981 */ /* 0x000168000c1e1b00 */
[----:B------:R-:W5:Y:S01]  /*08f0*/  LDG.E.64 R46, desc[UR8][R46.64] ;  /* 0x000000082e2e7981 */ /* 0x000f62000c1e1b00 */
[----:B------:R-:W-:Y:S01]  /*0900*/  DMUL R50, R42, R40 ;  /* 0x000000282a327228 */ /* 0x000fe20000000000 */
[----:B------:R-:W-:Y:S01]  /*0910*/  IMAD.MOV.U32 R8, RZ, RZ, 0x1 ;  /* 0x00000001ff087424 */ /* 0x000fe200078e00ff */
[----:B------:R-:W-:Y:S04]  /*0920*/  BSSY.RECONVERGENT B0, `(.L_x_149) ;  /* 0x0000017000007945 */ /* 0x000fe80003800200 */
[----:B------:R-:W1:Y:S02]  /*0930*/  MUFU.RCP64H R9, R51 ;  /* 0x0000003300097308 */ /* 0x000e640000001800 */
[----:B-1----:R-:W-:-:S08]  /*0940*/  DFMA R48, -R50, R8, 1 ;  /* 0x3ff000003230742b */ /* 0x002fd00000000108 */
[----:B------:R-:W-:-:S08]  /*0950*/  DFMA R48, R48, R48, R48 ;  /* 0x000000303030722b */ /* 0x000fd00000000030 */
[----:B------:R-:W-:Y:S02]  /*0960*/  DFMA R48, R8, R48, R8 ;  /* 0x000000300830722b */ /* 0x000fe40000000008 */
[----:B------:R-:W-:-:S06]  /*0970*/  DMUL R8, R22, R38 ;  /* 0x0000002616087228 */ /* 0x000fcc0000000000 */
[----:B------:R-:W-:Y:S02]  /*0980*/  DFMA R52, -R50, R48, 1 ;  /* 0x3ff000003234742b */ /* 0x000fe40000000130 */
[----:B------:R-:W-:-:S06]  /*0990*/  DFMA R8, R24, R36, R8 ;  /* 0x000000241808722b */ /* 0x000fcc0000000008 */
[----:B------:R-:W-:Y:S02]  /*09a0*/  DFMA R52, R48, R52, R48 ;  /* 0x000000343034722b */ /* 0x000fe40000000030 */
[----:B------:R-:W-:-:S08]  /*09b0*/  DFMA R48, R26, R34, R8 ;  /* 0x000000221a30722b */ /* 0x000fd00000000008 */
[----:B------:R-:W-:Y:S02]  /*09c0*/  DMUL R8, R48, R52 ;  /* 0x0000003430087228 */ /* 0x000fe40000000000 */
[----:B------:R-:W-:-:S06]  /*09d0*/  FSETP.GEU.AND P1, PT, |R49|, 6.5827683646048100446e-37, PT ;  /* 0x036000003100780b */ /* 0x000fcc0003f2e200 */
[----:B------:R-:W-:-:S08]  /*09e0*/  DFMA R54, -R50, R8, R48 ;  /* 0x000000083236722b */ /* 0x000fd00000000130 */
[----:B------:R-:W-:-:S10]  /*09f0*/  DFMA R8, R52, R54, R8 ;  /* 0x000000363408722b */ /* 0x000fd40000000008 */
[----:B------:R-:W-:-:S05]  /*0a00*/  FFMA R0, RZ, R51, R9 ;  /* 0x00000033ff007223 */ /* 0x000fca0000000009 */
[----:B------:R-:W-:-:S13]  /*0a10*/  FSETP.GT.AND P0, PT, |R0|, 1.469367938527859385e-39, PT ;  /* 0x001000000000780b */ /* 0x000fda0003f04200 */
[----:B0-----:R-:W-:Y:S05]  /*0a20*/  @P0 BRA P1, `(.L_x_150) ;  /* 0x0000000000180947 */ /* 0x001fea0000800000 */
[----:B------:R-:W-:Y:S01]  /*0a30*/  MOV R8, R48 ;  /* 0x0000003000087202 */ /* 0x000fe20000000f00 */
[----:B------:R-:W-:Y:S01]  /*0a40*/  IMAD.MOV.U32 R7, RZ, RZ, R49 ;  /* 0x000000ffff077224 */ /* 0x000fe200078e0031 */
[----:B------:R-:W-:Y:S01]  /*0a50*/  MOV R0, 0xa80 ;  /* 0x00000a8000007802 */ /* 0x000fe20000000f00 */
[----:B------:R-:W-:-:S07]  /*0a60*/  IMAD.MOV.U32 R9, RZ, RZ, R51 ;  /* 0x000000ffff097224 */ /* 0x000fce00078e0033 */
[----:B-----5:R-:W-:Y:S05]  /*0a70*/  CALL.REL.NOINC `($__internal_11_$__cuda_sm20_div_rn_f64_full) ;  /* 0x0000001800547944 */ /* 0x020fea0003c00000 */
[----:B------:R-:W-:-:S07]  /*0a80*/  IMAD.MOV.U32 R9, RZ, RZ, R7 ;  /* 0x000000ffff097224 */ /* 0x000fce00078e0007 */
.L_x_150:
[----:B------:R-:W-:Y:S05]  /*0a90*/  BSYNC.RECONVERGENT B0 ;  /* 0x0000000000007941 */ /* 0x000fea0003800200 */
.L_x_149:
[----:B------:R-:W-:Y:S01]  /*0aa0*/  DSETP.MAX.AND P0, P1, R8, -1, PT ;  /* 0xbff000000800742a */ /* 0x000fe2000390f000 */
[----:B------:R-:W-:Y:S01]  /*0ab0*/  IMAD.MOV.U32 R0, RZ, RZ, R9 ;  /* 0x000000ffff007224 */ /* 0x000fe200078e0009 */
[----:B------:R-:W-:Y:S01]  /*0ac0*/  MOV R48, 0x80000 ;  /* 0x0008000000307802 */ /* 0x000fe20000000f00 */
[----:B------:R-:W-:Y:S03]  /*0ad0*/  BSSY.RECONVERGENT B0, `(.L_x_151) ;  /* 0x000008b000007945 */ /* 0x000fe60003800200 */
[----:B------:R-:W-:Y:S02]  /*0ae0*/  FSEL R7, R0, -1.875, P0 ;  /* 0xbff0000000077808 */ /* 0x000fe40000000000 */
[----:B------:R-:W-:-:S06]  /*0af0*/  SEL R8, R8, RZ, P0 ;  /* 0x000000ff08087207 */ /* 0x000fcc0000000000 */
[----:B------:R-:W-:-:S05]  /*0b00*/  @P1 LOP3.LUT R7, R48, 0xbff00000, RZ, 0xfc, !PT ;  /* 0xbff0000030071812 */ /* 0x000fca00078efcff */
[----:B------:R-:W-:-:S04]  /*0b10*/  IMAD.MOV.U32 R9, RZ, RZ, R7 ;  /* 0x000000ffff097224 */ /* 0x000fc800078e0007 */
[----:B------:R-:W-:Y:S02]  /*0b20*/  IMAD.MOV.U32 R0, RZ, RZ, R9 ;  /* 0x000000ffff007224 */ /* 0x000fe400078e0009 */
        /* <DEDUP_REMOVED lines=10> */
[----:B------:R-:W-:Y:S01]  /*0bd0*/  MOV R51, 0x3fb3823b ;  /* 0x3fb3823b00337802 */ /* 0x000fe20000000f00 */
[----:B------:R-:W-:Y:S01]  /*0be0*/  UMOV UR4, 0xdc1895e9 ;  /* 0xdc1895e900047882 */ /* 0x000fe20000000000 */
[----:B------:R-:W-:Y:S01]  /*0bf0*/  UMOV UR5, 0x3fb0066b ;  /* 0x3fb0066b00057882 */ /* 0x000fe20000000000 */
[----:B------:R-:W-:-:S03]  /*0c00*/  ISETP.GT.AND P0, PT, R9, -0x1, PT ;  /* 0xffffffff0900780c */ /* 0x000fc60003f04270 */
[----:B------:R-:W-:Y:S01]  /*0c10*/  DFMA R50, R48, UR4, -R50 ;  /* 0x0000000430327c2b */ /* 0x000fe20008000832 */
[----:B------:R-:W-:Y:S01]  /*0c20*/  UMOV UR4, 0xcc2f79ae ;  /* 0xcc2f79ae00047882 */ /* 0x000fe20000000000 */
[----:B------:R-:W-:-:S06]  /*0c30*/  UMOV UR5, 0x3fb11e52 ;  /* 0x3fb11e5200057882 */ /* 0x000fcc0000000000 */
[----:B------:R-:W-:Y:S01]  /*0c40*/  DFMA R50, R48, R50, UR4 ;  /* 0x0000000430327e2b */ /* 0x000fe20008000032 */
[----:B------:R-:W-:Y:S01]  /*0c50*/  UMOV UR4, 0x3526861b ;  /* 0x3526861b00047882 */ /* 0x000fe20000000000 */
[----:B------:R-:W-:Y:S01]  /*0c60*/  UMOV UR5, 0x3f924eaf ;  /* 0x3f924eaf00057882 */ /* 0x000fe20000000000 */
[----:B------:R-:W-:Y:S02]  /*0c70*/  @!P0 IMAD.MOV.U32 R60, RZ, RZ, 0x33145c07 ;  /* 0x33145c07ff3c8424 */ /* 0x000fe400078e00ff */
[----:B------:R-:W-:-:S03]  /*0c80*/  @!P0 IMAD.MOV.U32 R61, RZ, RZ, 0x3c91a626 ;  /* 0x3c91a626ff3d8424 */ /* 0x000fc600078e00ff */
        /* <DEDUP_REMOVED lines=30> */
[----:B------:R-:W-:-:S08]  /*0e70*/  DMUL R50, R48, R50 ;  /* 0x0000003230327228 */ /* 0x000fd00000000000 */
[----:B------:R-:W-:Y:S01]  /*0e80*/  DFMA R50, |R8|, R50, |R8| ;  /* 0x000000320832722b */ /* 0x000fe20000000608 */
[----:B------:R-:W-:Y:S02]  /*0e90*/  @P0 IMAD.MOV.U32 R8, RZ, RZ, 0x33145c07 ;  /* 0x33145c07ff080424 */ /* 0x000fe400078e00ff */
[----:B------:R-:W-:-:S05]  /*0ea0*/  @P0 IMAD.MOV.U32 R9, RZ, RZ, 0x3c91a626 ;  /* 0x3c91a626ff090424 */ /* 0x000fca00078e00ff */
[C---:B------:R-:W-:Y:S02]  /*0eb0*/  @!P0 DADD R60, R50.reuse, R60 ;  /* 0x00000000323c8229 */ /* 0x040fe4000000003c */
[----:B------:R-:W-:-:S06]  /*0ec0*/  @P0 DADD R8, R50, -R8 ;  /* 0x0000000032080229 */ /* 0x000fcc0000000808 */
[----:B------:R-:W-:Y:S02]  /*0ed0*/  @!P0 DADD R60, R60, UR4 ;  /* 0x000000043c3c8e29 */ /* 0x000fe40008000000 */
[----:B------:R-:W-:Y:S01]  /*0ee0*/  @P0 DADD R60, -R8, UR4 ;  /* 0x00000004083c0e29 */ /* 0x000fe20008000100 */
[----:B------:R-:W-:Y:S10]  /*0ef0*/  BRA `(.L_x_153) ;  /* 0x0000000400207947 */ /* 0x000ff40003800000 */
.L_x_152:
[----:B------:R-:W-:Y:S01]  /*0f00*/  DADD R58, -|R8|, 1 ;  /* 0x3ff00000083a7429 */ /* 0x000fe20000000300 */
[----:B------:R-:W-:Y:S01]  /*0f10*/  IMAD.MOV.U32 R50, RZ, RZ, RZ ;  /* 0x000000ffff327224 */ /* 0x000fe200078e00ff */
[----:B------:R-:W-:Y:S01]  /*0f20*/  UMOV UR4, 0x71155f70 ;  /* 0x71155f7000047882 */ /* 0x000fe20000000000 */
[----:B------:R-:W-:Y:S01]  /*0f30*/  IMAD.MOV.U32 R52, RZ, RZ, RZ ;  /* 0x000000ffff347224 */ /* 0x000fe200078e00ff */
[----:B------:R-:W-:-:S06]  /*0f40*/  UMOV UR5, 0x3ec715b3 ;  /* 0x3ec715b300057882 */ /* 0x000fcc0000000000 */
[C---:B------:R-:W-:Y:S01]  /*0f50*/  IADD3 R49, PT, PT, R59.reuse, -0x100000, RZ ;  /* 0xfff000003b317810 */ /* 0x040fe20007ffe0ff */
[----:B------:R-:W-:Y:S01]  /*0f60*/  IMAD.MOV.U32 R48, RZ, RZ, R58 ;  /* 0x000000ffff307224 */ /* 0x000fe200078e003a */
[----:B------:R-:W-:Y:S02]  /*0f70*/  ISETP.GE.AND P0, PT, R59, 0x1, PT ;  /* 0x000000013b00780c */ /* 0x000fe40003f06270 */
[----:B------:R-:W0:Y:S03]  /*0f80*/  MUFU.RSQ64H R51, R49 ;  /* 0x0000003100337308 */ /* 0x000e260000001c00 */
[----:B0-----:R-:W-:Y:S01]  /*0f90*/  DMUL R56, R48, R50 ;  /* 0x0000003230387228 */ /* 0x001fe20000000000 */
[----:B------:R-:W-:-:S07]  /*0fa0*/  VIADD R53, R51, 0xfff00000 ;  /* 0xfff0000033357836 */ /* 0x000fce0000000000 */
[----:B------:R-:W-:-:S08]  /*0fb0*/  DFMA R54, R56, -R56, R48 ;  /* 0x800000383836722b */ /* 0x000fd00000000030 */
[----:B------:R-:W-:Y:S01]  /*0fc0*/  DFMA R54, R52, R54, R56 ;  /* 0x000000363436722b */ /* 0x000fe20000000038 */
[----:B------:R-:W-:Y:S01]  /*0fd0*/  MOV R56, 0x66faac4b ;  /* 0x66faac4b00387802 */ /* 0x000fe20000000f00 */
[----:B------:R-:W-:-:S06]  /*0fe0*/  IMAD.MOV.U32 R57, RZ, RZ, 0x3ebac2fe ;  /* 0x3ebac2feff397424 */ /* 0x000fcc00078e00ff */
[-C--:B------:R-:W-:Y:S02]  /*0ff0*/  DFMA R50, R50, -R54.reuse, 1 ;  /* 0x3ff000003232742b */ /* 0x080fe40000000836 */
[----:B------:R-:W-:Y:S01]  /*1000*/  DFMA R56, R58, UR4, -R56 ;  /* 0x000000043a387c2b */ /* 0x000fe20008000838 */
[----:B------:R-:W-:Y:S01]  /*1010*/  UMOV UR4, 0x8efcd9b8 ;  /* 0x8efcd9b800047882 */ /* 0x000fe20000000000 */
[----:B------:R-:W-:Y:S01]  /*1020*/  UMOV UR5, 0x3ed9a9b8 ;  /* 0x3ed9a9b800057882 */ /* 0x000fe20000000000 */
[----:B------:R-:W-:-:S03]  /*1030*/  DFMA R48, R54, -R54, R48 ;  /* 0x800000363630722b */ /* 0x000fc60000000030 */
[----:B------:R-:W-:Y:S02]  /*1040*/  DFMA R50, R52, R50, R52 ;  /* 0x000000323432722b */ /* 0x000fe40000000034 */
[----:B------:R-:W-:Y:S01]  /*1050*/  DFMA R56, R58, R56, UR4 ;  /* 0x000000043a387e2b */ /* 0x000fe20008000038 */
[----:B------:R-:W-:Y:S01]  /*1060*/  UMOV UR4, 0xa8a0c4c3 ;  /* 0xa8a0c4c300047882 */ /* 0x000fe20000000000 */
[----:B------:R-:W-:-:S04]  /*1070*/  UMOV UR5, 0x3edd0f40 ;  /* 0x3edd0f4000057882 */ /* 0x000fc80000000000 */
[----:B------:R-:W-:Y:S02]  /*1080*/  DFMA R48, R50, R48, R54 ;  /* 0x000000303230722b */ /* 0x000fe40000000036 */
[----:B------:R-:W-:Y:S01]  /*1090*/  DFMA R56, R58, R56, UR4 ;  /* 0x000000043a387e2b */ /* 0x000fe20008000038 */
[----:B------:R-:W-:Y:S01]  /*10a0*/  UMOV UR4, 0xfa9e0e1f ;  /* 0xfa9e0e1f00047882 */ /* 0x000fe20000000000 */
[----:B------:R-:W-:Y:S01]  /*10b0*/  UMOV UR5, 0x3ef46d4c ;  /* 0x3ef46d4c00057882 */ /* 0x000fe20000000000 */
[----:B------:R-:W-:-:S05]  /*10c0*/  DMUL R50, RZ, |R8| ;  /* 0x40000008ff327228 */ /* 0x000fca0000000000 */
[----:B------:R-:W-:Y:S01]  /*10d0*/  DFMA R56, R58, R56, UR4 ;  /* 0x000000043a387e2b */ /* 0x000fe20008000038 */
[----:B------:R-:W-:Y:S01]  /*10e0*/  UMOV UR4, 0x8d1e2422 ;  /* 0x8d1e242200047882 */ /* 0x000fe20000000000 */
[----:B------:R-:W-:Y:S01]  /*10f0*/  UMOV UR5, 0x3f079c16 ;  /* 0x3f079c1600057882 */ /* 0x000fe20000000000 */
[----:B------:R-:W-:-:S05]  /*1100*/  VIADD R49, R49, 0x100000 ;  /* 0x0010000031317836 */ /* 0x000fca0000000000 */
        /* <DEDUP_REMOVED lines=39> */
.L_x_153:
[----:B------:R-:W-:Y:S05]  /*1380*/  BSYNC.RECONVERGENT B0 ;  /* 0x0000000000007941 */ /* 0x000fea0003800200 */
.L_x_151:
[----:B------:R-:W-:Y:S01]  /*1390*/  DMUL R8, R18, R18 ;  /* 0x0000001212087228 */ /* 0x000fe20000000000 */
[----:B------:R-:W-:Y:S01]  /*13a0*/  UMOV UR4, 0x812dea11 ;  /* 0x812dea1100047882 */ /* 0x000fe20000000000 */
[----:B------:R-:W-:Y:S01]  /*13b0*/  UMOV UR5, 0x3d719799 ;  /* 0x3d71979900057882 */ /* 0x000fe20000000000 */
[----:B------:R-:W-:Y:S01]  /*13c0*/  IMAD.MOV.U32 R50, RZ, RZ, 0x0 ;  /* 0x00000000ff327424 */ /* 0x000fe200078e00ff */
[----:B------:R-:W-:Y:S01]  /*13d0*/  MOV R51, 0x3fd80000 ;  /* 0x3fd8000000337802 */ /* 0x000fe20000000f00 */
        /* <DEDUP_REMOVED lines=27> */
[----:B-----5:R-:W-:Y:S05]  /*1590*/  CALL.REL.NOINC `($__internal_12_$__cuda_sm20_dsqrt_rn_f64_mediumpath_v1) ;  /* 0x0000001400207944 */ /* 0x020fea0003c00000 */
.L_x_155:
[----:B------:R-:W-:Y:S05]  /*15a0*/  BSYNC.RECONVERGENT B0 ;  /* 0x0000000000007941 */ /* 0x000fea0003800200 */
.L_x_154:
[----:B------:R-:W-:Y:S01]  /*15b0*/  DMUL R40, R40, R40 ;  /* 0x0000002828287228 */ /* 0x000fe20000000000 */
[----:B------:R-:W-:Y:S01]  /*15c0*/  UMOV UR4, 0xe2308c3a ;  /* 0xe2308c3a00047882 */ /* 0x000fe20000000000 */
[----:B------:R-:W-:Y:S01]  /*15d0*/  UMOV UR5, 0x3e45798e ;  /* 0x3e45798e00057882 */ /* 0x000fe20000000000 */
[----:B------:R-:W-:Y:S01]  /*15e0*/  DMUL R50, R30, R22 ;  /* 0x000000161e327228 */ /* 0x000fe20000000000 */
[----:B------:R-:W-:Y:S01]  /*15f0*/  UMOV UR6, UR5 ;  /* 0x0000000500067c82 */ /* 0x000fe20008000000 */
[----:B------:R-:W-:Y:S01]  /*1600*/  UMOV UR7, 0x401921fb ;  /* 0x401921fb00077882 */ /* 0x000fe20000000000 */
[----:B------:R-:W-:Y:S01]  /*1610*/  DMUL R42, R42, R42 ;  /* 0x0000002a2a2a7228 */ /* 0x000fe20000000000 */
[----:B------:R-:W-:Y:S01]  /*1620*/  BSSY.RECONVERGENT B0, `(.L_x_156) ;  /* 0x000003a000007945 */ /* 0x000fe20003800200 */
[----:B------:R-:W-:Y:S02]  /*1630*/  DSETP.MAX.AND P0, P1, R40, UR4, PT ;  /* 0x0000000428007e2a */ /* 0x000fe4000b90f000 */
[----:B------:R-:W-:Y:S01]  /*1640*/  IMAD.MOV.U32 R0, RZ, RZ, R41 ;  /* 0x000000ffff007224 */ /* 0x000fe200078e0029 */
[----:B------:R-:W-:-:S04]  /*1650*/  DFMA R50, R28, R24, R50 ;  /* 0x000000181c32722b */ /* 0x000fc80000000032 */
[----:B------:R-:W-:Y:S01]  /*1660*/  FSEL R9, R0, UR6, P0 ;  /* 0x0000000600097c08 */ /* 0x000fe20008000000 */
[----:B------:R-:W-:Y:S01]  /*1670*/  IMAD.U32 R0, RZ, RZ, UR6 ;  /* 0x00000006ff007e24 */ /* 0x000fe2000f8e00ff */
[----:B------:R-:W-:Y:S02]  /*1680*/  UMOV UR6, UR4 ;  /* 0x0000000400067c82 */ /* 0x000fe40008000000 */
[----:B------:R-:W-:Y:S01]  /*1690*/  SEL R8, R40, UR6, P0 ;  /* 0x0000000628087c07 */ /* 0x000fe20008000000 */
[----:B------:R-:W-:Y:S01]  /*16a0*/  IMAD.MOV.U32 R40, RZ, RZ, 0x1 ;  /* 0x00000001ff287424 */ /* 0x000fe200078e00ff */
[----:B------:R-:W-:Y:S01]  /*16b0*/  DFMA R50, R32, R26, R50 ;  /* 0x0000001a2032722b */ /* 0x000fe20000000032 */
[----:B------:R-:W-:Y:S01]  /*16c0*/  @P1 LOP3.LUT R9, R0, 0x80000, RZ, 0xfc, !PT ;  /* 0x0008000000091812 */ /* 0x000fe200078efcff */
[----:B------:R-:W-:Y:S01]  /*16d0*/  UMOV UR6, 0x54411744 ;  /* 0x5441174400067882 */ /* 0x000fe20000000000 */
[----:B------:R-:W-:Y:S02]  /*16e0*/  IMAD.MOV.U32 R0, RZ, RZ, R43 ;  /* 0x000000ffff007224 */ /* 0x000fe400078e002b */
[----:B------:R-:W0:Y:S03]  /*16f0*/  MUFU.RCP64H R41, R9 ;  /* 0x0000000900297308 */ /* 0x000e260000001800 */
[----:B------:R-:W-:-:S02]  /*1700*/  DSETP.GEU.AND P0, PT, R50, RZ, PT ;  /* 0x000000ff3200722a */ /* 0x000fc40003f0e000 */
[----:B0-----:R-:W-:-:S08]  /*1710*/  DFMA R52, -R8, R40, 1 ;  /* 0x3ff000000834742b */ /* 0x001fd00000000128 */
[----:B------:R-:W-:Y:S02]  /*1720*/  DFMA R54, R52, R52, R52 ;  /* 0x000000343436722b */ /* 0x000fe40000000034 */
[----:B------:R-:W-:-:S06]  /*1730*/  DADD R52, -RZ, -R60 ;  /* 0x00000000ff347229 */ /* 0x000fcc000000093c */
[----:B------:R-:W-:-:S04]  /*1740*/  DFMA R40, R40, R54, R40 ;  /* 0x000000362828722b */ /* 0x000fc80000000028 */
[----:B------:R-:W-:Y:S02]  /*1750*/  FSEL R50, R52, R60, !P0 ;  /* 0x0000003c34327208 */ /* 0x000fe40004000000 */
[----:B------:R-:W-:Y:S02]  /*1760*/  FSEL R51, R53, R61, !P0 ;  /* 0x0000003d35337208 */ /* 0x000fe40004000000 */
[----:B------:R-:W-:-:S04]  /*1770*/  DFMA R52, -R8, R40, 1 ;  /* 0x3ff000000834742b */ /* 0x000fc80000000128 */
[----:B-----5:R-:W-:-:S04]  /*1780*/  DADD R50, -R44, R50 ;  /* 0x000000002c327229 */ /* 0x020fc80000000132 */
[----:B------:R-:W-:-:S04]  /*1790*/  DFMA R44, R40, R52, R40 ;  /* 0x00000034282c722b */ /* 0x000fc80000000028 */
[C---:B------:R-:W-:Y:S01]  /*17a0*/  DADD R52, R50.reuse, -UR6 ;  /* 0x8000000632347e29 */ /* 0x040fe20008000000 */
[----:B------:R-:W-:Y:S02]  /*17b0*/  UMOV UR7, 0x400921fb ;  /* 0x400921fb00077882 */ /* 0x000fe40000000000 */
[----:B------:R-:W-:Y:S01]  /*17c0*/  DSETP.GT.AND P0, PT, R50, UR6, PT ;  /* 0x0000000632007e2a */ /* 0x000fe2000bf04000 */
[----:B------:R-:W-:Y:S01]  /*17d0*/  UMOV UR7, 0x401921fb ;  /* 0x401921fb00077882 */ /* 0x000fe20000000000 */
[----:B------:R-:W-:-:S05]  /*17e0*/  DMUL R40, R44, R48 ;  /* 0x000000302c287228 */ /* 0x000fca0000000000 */
[----:B------:R-:W-:Y:S02]  /*17f0*/  FSEL R50, R52, R50, P0 ;  /* 0x0000003234327208 */ /* 0x000fe40000000000 */
[----:B------:R-:W-:Y:S01]  /*1800*/  FSEL R51, R53, R51, P0 ;  /* 0x0000003335337208 */ /* 0x000fe20000000000 */
[----:B------:R-:W-:Y:S02]  /*1810*/  DFMA R54, -R8, R40, R48 ;  /* 0x000000280836722b */ /* 0x000fe40000000130 */
[----:B------:R-:W-:-:S03]  /*1820*/  DSETP.MAX.AND P0, P2, R42, UR4, PT ;  /* 0x000000042a007e2a */ /* 0x000fc6000ba0f000 */
[----:B------:R-:W-:Y:S01]  /*1830*/  DADD R52, R50, UR6 ;  /* 0x0000000632347e29 */ /* 0x000fe20008000000 */
[----:B------:R-:W-:Y:S02]  /*1840*/  UMOV UR7, 0x400921fb ;  /* 0x400921fb00077882 */ /* 0x000fe40000000000 */
[----:B------:R-:W-:Y:S01]  /*1850*/  DFMA R44, R44, R54, R40 ;  /* 0x000000362c2c722b */ /* 0x000fe20000000028 */
[----:B------:R-:W-:Y:S01]  /*1860*/  SEL R42, R42, UR4, P0 ;  /* 0x000000042a2a7c07 */ /* 0x000fe20008000000 */
[----:B------:R-:W-:Y:S01]  /*1870*/  DSETP.GEU.AND P1, PT, R50, -UR6, PT ;  /* 0x8000000632007e2a */ /* 0x000fe2000bf2e000 */
[----:B------:R-:W-:Y:S02]  /*1880*/  UMOV UR6, UR5 ;  /* 0x0000000500067c82 */ /* 0x000fe40008000000 */
[----:B------:R-:W-:-:S03]  /*1890*/  FSEL R7, R0, UR6, P0 ;  /* 0x0000000600077c08 */ /* 0x000fc60008000000 */
[----:B------:R-:W-:Y:S02]  /*18a0*/  FSEL R40, R52, R50, !P1 ;  /* 0x0000003234287208 */ /* 0x000fe40004800000 */
[----:B------:R-:W-:Y:S01]  /*18b0*/  MOV R50, UR6 ;  /* 0x0000000600327c02 */ /* 0x000fe20008000f00 */
[----:B------:R-:W-:Y:S01]  /*18c0*/  FFMA R0, RZ, R9, R45 ;  /* 0x00000009ff007223 */ /* 0x000fe2000000002d */
[----:B------:R-:W-:Y:S02]  /*18d0*/  FSEL R41, R53, R51, !P1 ;  /* 0x0000003335297208 */ /* 0x000fe40004800000 */
[----:B------:R-:W-:Y:S02]  /*18e0*/  @P2 LOP3.LUT R7, R50, 0x80000, RZ, 0xfc, !PT ;  /* 0x0008000032072812 */ /* 0x000fe400078efcff */
[----:B------:R-:W-:Y:S02]  /*18f0*/  FSETP.GT.AND P1, PT, |R0|, 1.469367938527859385e-39, PT ;  /* 0x001000000000780b */ /* 0x000fe40003f24200 */
[----:B------:R-:W-:Y:S01]  /*1900*/  FSETP.GEU.AND P2, PT, |R49|, 6.5827683646048100446e-37, PT ;  /* 0x036000003100780b */ /* 0x000fe20003f4e200 */
[----:B------:R-:W-:Y:S01]  /*1910*/  DMUL R46, R46, -R40 ;  /* 0x800000282e2e7228 */ /* 0x000fe20000000000 */
[----:B------:R-:W-:Y:S01]  /*1920*/  IMAD.MOV.U32 R43, RZ, RZ, R7 ;  /* 0x000000ffff2b7224 */ /* 0x000fe200078e0007 */
[----:B------:R-:W-:-:S10]  /*1930*/  DMUL R40, R48, R48 ;  /* 0x0000003030287228 */ /* 0x000fd40000000000 */
[----:B------:R-:W-:Y:S05]  /*1940*/  @P1 BRA P2, `(.L_x_157) ;  /* 0x00000000001c1947 */ /* 0x000fea0001000000 */
[----:B------:R-:W-:Y:S01]  /*1950*/  IMAD.MOV.U32 R50, RZ, RZ, R8 ;  /* 0x000000ffff327224 */ /* 0x000fe200078e0008 */
[----:B------:R-:W-:Y:S01]  /*1960*/  MOV R0, 0x19a0 ;  /* 0x000019a000007802 */ /* 0x000fe20000000f00 */
[----:B------:R-:W-:Y:S02]  /*1970*/  IMAD.MOV.U32 R8, RZ, RZ, R48 ;  /* 0x000000ffff087224 */ /* 0x000fe400078e0030 */
[----:B------:R-:W-:-:S07]  /*1980*/  IMAD.MOV.U32 R7, RZ, RZ, R49 ;  /* 0x000000ffff077224 */ /* 0x000fce00078e0031 */
[----:B------:R-:W-:Y:S05]  /*1990*/  CALL.REL.NOINC `($__internal_11_$__cuda_sm20_div_rn_f64_full) ;  /* 0x00000008008c7944 */ /* 0x000fea0003c00000 */
[----:B------:R-:W-:Y:S01]  /*19a0*/  MOV R44, R8 ;  /* 0x00000008002c7202 */ /* 0x000fe20000000f00 */
[----:B------:R-:W-:-:S07]  /*19b0*/  IMAD.MOV.U32 R45, RZ, RZ, R7 ;  /* 0x000000ffff2d7224 */ /* 0x000fce00078e0007 */
.L_x_157:
[----:B------:R-:W-:Y:S05]  /*19c0*/  BSYNC.RECONVERGENT B0 ;  /* 0x0000000000007941 */ /* 0x000fea0003800200 */
.L_x_156:
[----:B------:R-:W0:Y:S01]  /*19d0*/  MUFU.RCP64H R9, R43 ;  /* 0x0000002b00097308 */ /* 0x000e220000001800 */
[----:B------:R-:W-:Y:S01]  /*19e0*/  IMAD.MOV.U32 R8, RZ, RZ, 0x1 ;  /* 0x00000001ff087424 */ /* 0x000fe200078e00ff */
[----:B------:R-:W-:Y:S01]  /*19f0*/  BSSY.RECONVERGENT B0, `(.L_x_158) ;  /* 0x0000018000007945 */ /* 0x000fe20003800200 */
[-C--:B------:R-:W-:Y:S02]  /*1a00*/  DMUL R24, R24, R44.reuse ;  /* 0x0000002c18187228 */ /* 0x080fe40000000000 */
        /* <DEDUP_REMOVED lines=8> */
[--C-:B------:R-:W-:Y:S02]  /*1a90*/  DFMA R52, -R42, R50, -R48.reuse ;  /* 0x000000322a34722b */ /* 0x100fe40000000930 */
[----:B------:R-:W-:-:S06]  /*1aa0*/  DADD R48, -RZ, -R48 ;  /* 0x00000000ff307229 */ /* 0x000fcc0000000930 */
[----:B------:R-:W-:-:S04]  /*1ab0*/  DFMA R8, R8, R52, R50 ;  /* 0x000000340808722b */ /* 0x000fc80000000032 */
[----:B------:R-:W-:-:S06]  /*1ac0*/  FSETP.GEU.AND P1, PT, |R49|, 6.5827683646048100446e-37, PT ;  /* 0x036000003100780b */ /* 0x000fcc0003f2e200 */
        /* <DEDUP_REMOVED lines=8> */
[----:B------:R-:W-:Y:S05]  /*1b50*/  CALL.REL.NOINC `($__internal_11_$__cuda_sm20_div_rn_f64_full) ;  /* 0x00000008001c7944 */ /* 0x000fea0003c00000 */
[----:B------:R-:W-:-:S07]  /*1b60*/  IMAD.MOV.U32 R9, RZ, RZ, R7 ;  /* 0x000000ffff097224 */ /* 0x000fce00078e0007 */
.L_x_159:
[----:B------:R-:W-:Y:S05]  /*1b70*/  BSYNC.RECONVERGENT B0 ;  /* 0x0000000000007941 */ /* 0x000fea0003800200 */
.L_x_158:
        /* <DEDUP_REMOVED lines=30> */
[----:B------:R-:W-:Y:S02]  /*1d60*/  IMAD.MOV.U32 R10, RZ, RZ, R8 ;  /* 0x000000ffff0a7224 */ /* 0x000fe400078e0008 */
[----:B------:R-:W-:-:S07]  /*1d70*/  IMAD.MOV.U32 R11, RZ, RZ, R7 ;  /* 0x000000ffff0b7224 */ /* 0x000fce00078e0007 */
.L_x_161:
[----:B------:R-:W-:Y:S05]  /*1d80*/  BSYNC.RECONVERGENT B0 ;  /* 0x0000000000007941 */ /* 0x000fea0003800200 */
.L_x_160:
        /* <DEDUP_REMOVED lines=20> */
[----:B------:R-:W-:Y:S05]  /*1ed0*/  CALL.REL.NOINC `($__internal_11_$__cuda_sm20_div_rn_f64_full) ;  /* 0x00000004003c7944 */ /* 0x000fea0003c00000 */
[----:B------:R-:W-:-:S07]  /*1ee0*/  MOV R9, R7 ;  /* 0x0000000700097202 */ /* 0x000fce0000000f00 */
.L_x_163:
[----:B------:R-:W-:Y:S05]  /*1ef0*/  BSYNC.RECONVERGENT B0 ;  /* 0x0000000000007941 */ /* 0x000fea0003800200 */
.L_x_162:
[----:B------:R-:W0:Y:S02]  /*1f00*/  LDCU.64 UR4, c[0x0][0x3a8] ;  /* 0x00007500ff0477ac */ /* 0x000e240008000a00 */
[----:B0-----:R-:W-:-:S04]  /*1f10*/  IADD3 R12, P0, PT, R3, UR4, RZ ;  /* 0x00000004030c7c10 */ /* 0x001fc8000ff1e0ff */
[----:B------:R-:W-:-:S05]  /*1f20*/  LEA.HI.X.SX32 R13, R3, UR5, 0x1, P0 ;  /* 0x00000005030d7c11 */ /* 0x000fca00080f0eff */
[----:B------:R-:W2:Y:S01]  /*1f30*/  LDG.E.U8 R12, desc[UR8][R12.64] ;  /* 0x000000080c0c7981 */ /* 0x000ea2000c1e1100 */
[C---:B------:R-:W-:Y:S01]  /*1f40*/  IADD3 R20, P1, PT, R5.reuse, UR4, RZ ;  /* 0x0000000405147c10 */ /* 0x040fe2000ff3e0ff */
[----:B------:R-:W-:Y:S03]  /*1f50*/  BSSY.RECONVERGENT B0, `(.L_x_164) ;  /* 0x000000d000007945 */ /* 0x000fe60003800200 */
[----:B------:R-:W-:Y:S02]  /*1f60*/  LEA.HI.X.SX32 R21, R5, UR5, 0x1, P1 ;  /* 0x0000000505157c11 */ /* 0x000fe400088f0eff */
[----:B--2---:R-:W-:-:S13]  /*1f70*/  LOP3.LUT P0, RZ, R12, 0x3, RZ, 0xc0, !PT ;  /* 0x000000030cff7812 */ /* 0x004fda000780c0ff */
[----:B------:R-:W-:Y:S05]  /*1f80*/  @P0 BRA `(.L_x_165) ;  /* 0x0000000000240947 */ /* 0x000fea0003800000 */
[----:B------:R-:W0:Y:S01]  /*1f90*/  LDC.64 R12, c[0x0][0x3b0] ;  /* 0x0000ec00ff0c7b82 */ /* 0x000e220000000a00 */
[----:B------:R-:W-:Y:S01]  /*1fa0*/  IMAD R3, R3, 0x3, RZ ;  /* 0x0000000303037824 */ /* 0x000fe200078e02ff */
[C---:B------:R-:W-:Y:S02]  /*1fb0*/  DMUL R14, R46.reuse, R24 ;  /* 0x000000182e0e7228 */ /* 0x040fe40000000000 */
[C---:B------:R-:W-:Y:S02]  /*1fc0*/  DMUL R16, R46.reuse, R22 ;  /* 0x000000162e107228 */ /* 0x040fe40000000000 */
[----:B------:R-:W-:Y:S01]  /*1fd0*/  DMUL R18, R46, R26 ;  /* 0x0000001a2e127228 */ /* 0x000fe20000000000 */
[----:B0-----:R-:W-:-:S05]  /*1fe0*/  IMAD.WIDE R12, R3, 0x8, R12 ;  /* 0x00000008030c7825 */ /* 0x001fca00078e020c */
[----:B------:R0:W-:Y:S04]  /*1ff0*/  REDG.E.ADD.F64.RN.STRONG.GPU desc[UR8][R12.64], R14 ;  /* 0x0000000e0c0079a6 */ /* 0x0001e8000c12ff08 */
[----:B------:R0:W-:Y:S04]  /*2000*/  REDG.E.ADD.F64.RN.STRONG.GPU desc[UR8][R12.64+0x8], R16 ;  /* 0x000008100c0079a6 */ /* 0x0001e8000c12ff08 */
[----:B------:R0:W-:Y:S02]  /*2010*/  REDG.E.ADD.F64.RN.STRONG.GPU desc[UR8][R12.64+0x10], R18 ;  /* 0x000010120c0079a6 */ /* 0x0001e4000c12ff08 */
.L_x_165:
[----:B------:R-:W-:Y:S05]  /*2020*/  BSYNC.RECONVERGENT B0 ;  /* 0x0000000000007941 */ /* 0x000fea0003800200 */
.L_x_164:
[----:B------:R-:W2:Y:S01]  /*2030*/  LDG.E.U8 R20, desc[UR8][R20.64] ;  /* 0x0000000814147981 */ /* 0x000ea2000c1e1100 */
[C---:B0-----:R-:W-:Y:S01]  /*2040*/  IADD3 R18, P1, PT, R2.reuse, UR4, RZ ;  /* 0x0000000402127c10 */ /* 0x041fe2000ff3e0ff */
[----:B------:R-:W-:Y:S03]  /*2050*/  BSSY.RECONVERGENT B0, `(.L_x_166) ;  /* 0x000000c000007945 */ /* 0x000fe60003800200 */
[----:B------:R-:W-:Y:S02]  /*2060*/  LEA.HI.X.SX32 R19, R2, UR5, 0x1, P1 ;  /* 0x0000000502137c11 */ /* 0x000fe400088f0eff */
[----:B--2---:R-:W-:-:S13]  /*2070*/  LOP3.LUT P0, RZ, R20, 0x3, RZ, 0xc0, !PT ;  /* 0x0000000314ff7812 */ /* 0x004fda000780c0ff */
[----:B------:R-:W-:Y:S05]  /*2080*/  @P0 BRA `(.L_x_167) ;  /* 0x0000000000200947 */ /* 0x000fea0003800000 */
[----:B------:R-:W0:Y:S01]  /*2090*/  LDC.64 R16, c[0x0][0x3b0] ;  /* 0x0000ec00ff107b82 */ /* 0x000e220000000a00 */
[C---:B------:R-:W-:Y:S02]  /*20a0*/  DMUL R12, R46.reuse, R36 ;  /* 0x000000242e0c7228 */ /* 0x040fe40000000000 */
[C---:B------:R-:W-:Y:S01]  /*20b0*/  DMUL R14, R46.reuse, R38 ;  /* 0x000000262e0e7228 */ /* 0x040fe20000000000 */
[----:B0-----:R-:W-:Y:S01]  /*20c0*/  IMAD.WIDE R6, R6, 0x8, R16 ;  /* 0x0000000806067825 */ /* 0x001fe200078e0210 */
[----:B------:R-:W-:-:S04]  /*20d0*/  DMUL R16, R46, R34 ;  /* 0x000000222e107228 */ /* 0x000fc80000000000 */
[----:B------:R0:W-:Y:S04]  /*20e0*/  REDG.E.ADD.F64.RN.STRONG.GPU desc[UR8][R6.64], R12 ;  /* 0x0000000c060079a6 */ /* 0x0001e8000c12ff08 */
[----:B------:R0:W-:Y:S04]  /*20f0*/  REDG.E.ADD.F64.RN.STRONG.GPU desc[UR8][R6.64+0x8], R14 ;  /* 0x0000080e060079a6 */ /* 0x0001e8000c12ff08 */
[----:B------:R0:W-:Y:S02]  /*2100*/  REDG.E.ADD.F64.RN.STRONG.GPU desc[UR8][R6.64+0x10], R16 ;  /* 0x00001010060079a6 */ /* 0x0001e4000c12ff08 */
.L_x_167:
[----:B------:R-:W-:Y:S05]  /*2110*/  BSYNC.RECONVERGENT B0 ;  /* 0x0000000000007941 */ /* 0x000fea0003800200 */
.L_x_166:
[----:B------:R-:W2:Y:S01]  /*2120*/  LDG.E.U8 R18, desc[UR8][R18.64] ;  /* 0x0000000812127981 */ /* 0x000ea2000c1e1100 */
[----:B0-----:R-:W-:Y:S01]  /*2130*/  DADD R6, R10, -1 ;  /* 0xbff000000a067429 */ /* 0x001fe20000000000 */
[C---:B------:R-:W-:Y:S01]  /*2140*/  IADD3 R20, P1, PT, R4.reuse, UR4, RZ ;  /* 0x0000000404147c10 */ /* 0x040fe2000ff3e0ff */
[-C--:B------:R-:W-:Y:S01]  /*2150*/  DMUL R12, R36, R8.reuse ;  /* 0x00000008240c7228 */ /* 0x080fe20000000000 */
[----:B------:R-:W-:Y:S01]  /*2160*/  BSSY.RECONVERGENT B0, `(.L_x_168) ;  /* 0x0000012000007945 */ /* 0x000fe20003800200 */
[-C--:B------:R-:W-:Y:S01]  /*2170*/  DMUL R14, R38, R8.reuse ;  /* 0x00000008260e7228 */ /* 0x080fe20000000000 */
[----:B------:R-:W-:Y:S01]  /*2180*/  LEA.HI.X.SX32 R21, R4, UR5, 0x1, P1 ;  /* 0x0000000504157c11 */ /* 0x000fe200088f0eff */
[----:B------:R-:W-:-:S04]  /*2190*/  DMUL R16, R34, R8 ;  /* 0x0000000822107228 */ /* 0x000fc80000000000 */
[-C--:B------:R-:W-:Y:S02]  /*21a0*/  DFMA R12, R24, R6.reuse, -R12 ;  /* 0x00000006180c722b */ /* 0x080fe4000000080c */
[-C--:B------:R-:W-:Y:S02]  /*21b0*/  DFMA R14, R22, R6.reuse, -R14 ;  /* 0x00000006160e722b */ /* 0x080fe4000000080e */
[----:B------:R-:W-:Y:S01]  /*21c0*/  DFMA R6, R26, R6, -R16 ;  /* 0x000000061a06722b */ /* 0x000fe20000000810 */
        /* <DEDUP_REMOVED lines=11> */
.L_x_169:
[----:B------:R-:W-:Y:S05]  /*2280*/  BSYNC.RECONVERGENT B0 ;  /* 0x0000000000007941 */ /* 0x000fea0003800200 */
.L_x_168:
[----:B------:R-:W2:Y:S02]  /*2290*/  LDG.E.U8 R20, desc[UR8][R20.64] ;  /* 0x0000000814147981 */ /* 0x000ea4000c1e1100 */
[----:B--2---:R-:W-:-:S13]  /*22a0*/  LOP3.LUT P0, RZ, R20, 0x3, RZ, 0xc0, !PT ;  /* 0x0000000314ff7812 */ /* 0x004fda000780c0ff */
[----:B------:R-:W-:Y:S05]  /*22b0*/  @P0 EXIT ;  /* 0x000000000000094d */ /* 0x000fea0003800000 */
[----:B0-----:R-:W0:Y:S01]  /*22c0*/  LDC.64 R2, c[0x0][0x3b0] ;  /* 0x0000ec00ff027b82 */ /* 0x001e220000000a00 */
[----:B------:R-:W-:Y:S01]  /*22d0*/  DADD R8, R8, -1 ;  /* 0xbff0000008087429 */ /* 0x000fe20000000000 */
[----:B------:R-:W-:Y:S01]  /*22e0*/  IMAD R5, R4, 0x3, RZ ;  /* 0x0000000304057824 */ /* 0x000fe200078e02ff */
[-C--:B------:R-:W-:Y:S02]  /*22f0*/  DMUL R24, R24, R10.reuse ;  /* 0x0000000a18187228 */ /* 0x080fe40000000000 */
[-C--:B------:R-:W-:Y:S02]  /*2300*/  DMUL R22, R22, R10.reuse ;  /* 0x0000000a16167228 */ /* 0x080fe40000000000 */
[----:B------:R-:W-:-:S04]  /*2310*/  DMUL R10, R26, R10 ;  /* 0x0000000a1a0a7228 */ /* 0x000fc80000000000 */
[-C--:B------:R-:W-:Y:S02]  /*2320*/  DFMA R24, R36, R8.reuse, -R24 ;  /* 0x000000082418722b */ /* 0x080fe40000000818 */
[-C--:B------:R-:W-:Y:S02]  /*2330*/  DFMA R22, R38, R8.reuse, -R22 ;  /* 0x000000082616722b */ /* 0x080fe40000000816 */
[----:B------:R-:W-:-:S04]  /*2340*/  DFMA R10, R34, R8, -R10 ;  /* 0x00000008220a722b */ /* 0x000fc8000000080a */
[C---:B------:R-:W-:Y:S02]  /*2350*/  DMUL R24, R46.reuse, R24 ;  /* 0x000000182e187228 */ /* 0x040fe40000000000 */
[C---:B------:R-:W-:Y:S02]  /*2360*/  DMUL R22, R46.reuse, R22 ;  /* 0x000000162e167228 */ /* 0x040fe40000000000 */
[----:B------:R-:W-:Y:S01]  /*2370*/  DMUL R10, R46, R10 ;  /* 0x0000000a2e0a7228 */ /* 0x000fe20000000000 */
[----:B0-----:R-:W-:-:S05]  /*2380*/  IMAD.WIDE R2, R5, 0x8, R2 ;  /* 0x0000000805027825 */ /* 0x001fca00078e0202 */
[----:B------:R-:W-:Y:S04]  /*2390*/  REDG.E.ADD.F64.RN.STRONG.GPU desc[UR8][R2.64], R24 ;  /* 0x00000018020079a6 */ /* 0x000fe8000c12ff08 */
[----:B------:R-:W-:Y:S04]  /*23a0*/  REDG.E.ADD.F64.RN.STRONG.GPU desc[UR8][R2.64+0x8], R22 ;  /* 0x00000816020079a6 */ /* 0x000fe8000c12ff08 */
[----:B------:R-:W-:Y:S01]  /*23b0*/  REDG.E.ADD.F64.RN.STRONG.GPU desc[UR8][R2.64+0x10], R10 ;  /* 0x0000100a020079a6 */ /* 0x000fe2000c12ff08 */
[----:B------:R-:W-:Y:S05]  /*23c0*/  EXIT ;  /* 0x000000000000794d */ /* 0x000fea0003800000 */
        .weak           $__internal_11_$__cuda_sm20_div_rn_f64_full
        .type           $__internal_11_$__cuda_sm20_div_rn_f64_full,@function
        .size           $__internal_11_$__cuda_sm20_div_rn_f64_full,($__internal_12_$__cuda_sm20_dsqrt_rn_f64_mediumpath_v1 - $__internal_11_$__cuda_sm20_div_rn_f64_full)
$__internal_11_$__cuda_sm20_div_rn_f64_full:
[----:B------:R-:W-:Y:S01]  /*23d0*/  IMAD.MOV.U32 R57, RZ, RZ, R7 ;  /* 0x000000ffff397224 */ /* 0x000fe200078e0007 */
[C---:B------:R-:W-:Y:S01]  /*23e0*/  FSETP.GEU.AND P0, PT, |R9|.reuse, 1.469367938527859385e-39, PT ;  /* 0x001000000900780b */ /* 0x040fe20003f0e200 */
[----:B------:R-:W-:Y:S01]  /*23f0*/  IMAD.MOV.U32 R51, RZ, RZ, R9 ;  /* 0x000000ffff337224 */ /* 0x000fe200078e0009 */
[----:B------:R-:W-:Y:S01]  /*2400*/  LOP3.LUT R7, R9, 0x800fffff, RZ, 0xc0, !PT ;  /* 0x800fffff09077812 */ /* 0x000fe200078ec0ff */
[----:B------:R-:W-:Y:S01]  /*2410*/  IMAD.MOV.U32 R56, RZ, RZ, R8 ;  /* 0x000000ffff387224 */ /* 0x000fe200078e0008 */
[----:B------:R-:W-:Y:S01]  /*2420*/  FSETP.GEU.AND P2, PT, |R57|, 1.469367938527859385e-39, PT ;  /* 0x001000003900780b */ /* 0x000fe20003f4e200 */
[----:B------:R-:W-:Y:S01]  /*2430*/  IMAD.MOV.U32 R54, RZ, RZ, R50 ;  /* 0x000000ffff367224 */ /* 0x000fe200078e0032 */
[----:B------:R-:W-:Y:S01]  /*2440*/  LOP3.LUT R55, R7, 0x3ff00000, RZ, 0xfc, !PT ;  /* 0x3ff0000007377812 */ /* 0x000fe200078efcff */
[----:B------:R-:W-:Y:S01]  /*2450*/  IMAD.MOV.U32 R60, RZ, RZ, R56 ;  /* 0x000000ffff3c7224 */ /* 0x000fe200078e0038 */
[----:B------:R-:W-:Y:S01]  /*2460*/  LOP3.LUT R7, R57, 0x7ff00000, RZ, 0xc0, !PT ;  /* 0x7ff0000039077812 */ /* 0x000fe200078ec0ff */
[----:B------:R-:W-:Y:S01]  /*2470*/  IMAD.MOV.U32 R58, RZ, RZ, 0x1 ;  /* 0x00000001ff3a7424 */ /* 0x000fe200078e00ff */
[----:B------:R-:W-:Y:S01]  /*2480*/  LOP3.LUT R9, R9, 0x7ff00000, RZ, 0xc0, !PT ;  /* 0x7ff0000009097812 */ /* 0x000fe200078ec0ff */
[----:B------:R-:W-:Y:S02]  /*2490*/  BSSY.RECONVERGENT B1, `(.L_x_170) ;  /* 0x0000053000017945 */ /* 0x000fe40003800200 */
[----:B------:R-:W-:Y:S01]  /*24a0*/  @!P0 DMUL R54, R50, 8.98846567431157953865e+307 ;  /* 0x7fe0000032368828 */ /* 0x000fe20000000000 */
[----:B------:R-:W-:-:S03]  /*24b0*/  ISETP.GE.U32.AND P1, PT, R7, R9, PT ;  /* 0x000000090700720c */ /* 0x000fc60003f26070 */
[----:B------:R-:W-:Y:S02]  /*24c0*/  @!P2 LOP3.LUT R8, R51, 0x7ff00000, RZ, 0xc0, !PT ;  /* 0x7ff000003308a812 */ /* 0x000fe400078ec0ff */
[----:B------:R-:W0:Y:S02]  /*24d0*/  MUFU.RCP64H R59, R55 ;  /* 0x00000037003b7308 */ /* 0x000e240000001800 */
[----:B------:R-:W-:Y:S02]  /*24e0*/  @!P2 ISETP.GE.U32.AND P3, PT, R7, R8, PT ;  /* 0x000000080700a20c */ /* 0x000fe40003f66070 */
[----:B------:R-:W-:Y:S02]  /*24f0*/  MOV R8, 0x1ca00000 ;  /* 0x1ca0000000087802 */ /* 0x000fe40000000f00 */
[----:B------:R-:W-:Y:S02]  /*2500*/  @!P0 LOP3.LUT R9, R55, 0x7ff00000, RZ, 0xc0, !PT ;  /* 0x7ff0000037098812 */ /* 0x000fe400078ec0ff */
[----:B------:R-:W-:-:S02]  /*2510*/  @!P2 SEL R53, R8, 0x63400000, !P3 ;  /* 0x634000000835a807 */ /* 0x000fc40005800000 */
[----:B------:R-:W-:Y:S02]  /*2520*/  SEL R52, R8, 0x63400000, !P1 ;  /* 0x6340000008347807 */ /* 0x000fe40004800000 */
[--C-:B------:R-:W-:Y:S02]  /*2530*/  @!P2 LOP3.LUT R53, R53, 0x80000000, R57.reuse, 0xf8, !PT ;  /* 0x800000003535a812 */ /* 0x100fe400078ef839 */
[----:B------:R-:W-:Y:S01]  /*2540*/  LOP3.LUT R61, R52, 0x800fffff, R57, 0xf8, !PT ;  /* 0x800fffff343d7812 */ /* 0x000fe200078ef839 */
[----:B------:R-:W-:Y:S01]  /*2550*/  @!P2 IMAD.MOV.U32 R52, RZ, RZ, RZ ;  /* 0x000000ffff34a224 */ /* 0x000fe200078e00ff */
[----:B------:R-:W-:-:S06]  /*2560*/  @!P2 LOP3.LUT R53, R53, 0x100000, RZ, 0xfc, !PT ;  /* 0x001000003535a812 */ /* 0x000fcc00078efcff */
[----:B------:R-:W-:Y:S02]  /*2570*/  @!P2 DFMA R60, R60, 2, -R52 ;  /* 0x400000003c3ca82b */ /* 0x000fe40000000834 */
[----:B0-----:R-:W-:-:S08]  /*2580*/  DFMA R52, R58, -R54, 1 ;  /* 0x3ff000003a34742b */ /* 0x001fd00000000836 */
[----:B------:R-:W-:-:S08]  /*2590*/  DFMA R52, R52, R52, R52 ;  /* 0x000000343434722b */ /* 0x000fd00000000034 */
[----:B------:R-:W-:-:S08]  /*25a0*/  DFMA R58, R58, R52, R58 ;  /* 0x000000343a3a722b */ /* 0x000fd0000000003a */
[----:B------:R-:W-:-:S08]  /*25b0*/  DFMA R62, R58, -R54, 1 ;  /* 0x3ff000003a3e742b */ /* 0x000fd00000000836 */
[----:B------:R-:W-:-:S08]  /*25c0*/  DFMA R62, R58, R62, R58 ;  /* 0x0000003e3a3e722b */ /* 0x000fd0000000003a */
[----:B------:R-:W-:-:S08]  /*25d0*/  DMUL R52, R62, R60 ;  /* 0x0000003c3e347228 */ /* 0x000fd00000000000 */
[----:B------:R-:W-:-:S08]  /*25e0*/  DFMA R58, R52, -R54, R60 ;  /* 0x80000036343a722b */ /* 0x000fd0000000003c */
[----:B------:R-:W-:Y:S01]  /*25f0*/  DFMA R58, R62, R58, R52 ;  /* 0x0000003a3e3a722b */ /* 0x000fe20000000034 */
[----:B------:R-:W-:Y:S01]  /*2600*/  IMAD.MOV.U32 R52, RZ, RZ, R7 ;  /* 0x000000ffff347224 */ /* 0x000fe200078e0007 */
[----:B------:R-:W-:-:S04]  /*2610*/  @!P2 LOP3.LUT R52, R61, 0x7ff00000, RZ, 0xc0, !PT ;  /* 0x7ff000003d34a812 */ /* 0x000fc800078ec0ff */
[----:B------:R-:W-:-:S04]  /*2620*/  IADD3 R53, PT, PT, R52, -0x1, RZ ;  /* 0xffffffff34357810 */ /* 0x000fc80007ffe0ff */
[----:B------:R-:W-:Y:S01]  /*2630*/  ISETP.GT.U32.AND P0, PT, R53, 0x7feffffe, PT ;  /* 0x7feffffe3500780c */ /* 0x000fe20003f04070 */
[----:B------:R-:W-:-:S05]  /*2640*/  VIADD R53, R9, 0xffffffff ;  /* 0xffffffff09357836 */ /* 0x000fca0000000000 */
[----:B------:R-:W-:-:S13]  /*2650*/  ISETP.GT.U32.OR P0, PT, R53, 0x7feffffe, P0 ;  /* 0x7feffffe3500780c */ /* 0x000fda0000704470 */
[----:B------:R-:W-:Y:S05]  /*2660*/  @P0 BRA `(.L_x_171) ;  /* 0x0000000000740947 */ /* 0x000fea0003800000 */
[----:B------:R-:W-:-:S04]  /*2670*/  LOP3.LUT R9, R51, 0x7ff00000, RZ, 0xc0, !PT ;  /* 0x7ff0000033097812 */ /* 0x000fc800078ec0ff */
[CC--:B------:R-:W-:Y:S02]  /*2680*/  ISETP.GE.U32.AND P0, PT, R7.reuse, R9.reuse, PT ;  /* 0x000000090700720c */ /* 0x0c0fe40003f06070 */
[----:B------:R-:W-:Y:S02]  /*2690*/  VIADDMNMX R7, R7, -R9, 0xb9600000, !PT ;  /* 0xb960000007077446 */ /* 0x000fe40007800909 */
[----:B------:R-:W-:Y:S02]  /*26a0*/  SEL R8, R8, 0x63400000, !P0 ;  /* 0x6340000008087807 */ /* 0x000fe40004000000 */
[----:B------:R-:W-:-:S05]  /*26b0*/  VIMNMX R7, PT, PT, R7, 0x46a00000, PT ;  /* 0x46a0000007077848 */ /* 0x000fca0003fe0100 */
[----:B------:R-:W-:Y:S01]  /*26c0*/  IMAD.IADD R7, R7, 0x1, -R8 ;  /* 0x0000000107077824 */ /* 0x000fe200078e0a08 */
[----:B------:R-:W-:-:S03]  /*26d0*/  MOV R8, RZ ;  /* 0x000000ff00087202 */ /* 0x000fc60000000f00 */
        /* <DEDUP_REMOVED lines=11> */
[----:B------:R-:W-:Y:S01]  /*2790*/  IADD3 R7, PT, PT, -R7, -0x43300000, RZ ;  /* 0xbcd0000007077810 */ /* 0x000fe20007ffe1ff */
[----:B------:R-:W-:-:S06]  /*27a0*/  IMAD.MOV.U32 R8, RZ, RZ, RZ ;  /* 0x000000ffff087224 */ /* 0x000fcc00078e00ff */
[----:B------:R-:W-:Y:S02]  /*27b0*/  DFMA R8, R62, -R8, R58 ;  /* 0x800000083e08722b */ /* 0x000fe4000000003a */
[----:B------:R-:W-:-:S08]  /*27c0*/  DMUL.RP R58, R58, R52 ;  /* 0x000000343a3a7228 */ /* 0x000fd00000008000 */
[----:B------:R-:W-:Y:S02]  /*27d0*/  FSETP.NEU.AND P0, PT, |R9|, R7, PT ;  /* 0x000000070900720b */ /* 0x000fe40003f0d200 */
[----:B------:R-:W-:Y:S02]  /*27e0*/  LOP3.LUT R50, R59, R50, RZ, 0x3c, !PT ;  /* 0x000000323b327212 */ /* 0x000fe400078e3cff */
[----:B------:R-:W-:Y:S02]  /*27f0*/  FSEL R7, R58, R62, !P0 ;  /* 0x0000003e3a077208 */ /* 0x000fe40004000000 */
[----:B------:R-:W-:Y:S02]  /*2800*/  FSEL R50, R50, R63, !P0 ;  /* 0x0000003f32327208 */ /* 0x000fe40004000000 */
[----:B------:R-:W-:-:S03]  /*2810*/  MOV R62, R7 ;  /* 0x00000007003e7202 */ /* 0x000fc60000000f00 */
[----:B------:R-:W-:Y:S01]  /*2820*/  IMAD.MOV.U32 R63, RZ, RZ, R50 ;  /* 0x000000ffff3f7224 */ /* 0x000fe200078e0032 */
[----:B------:R-:W-:Y:S06]  /*2830*/  BRA `(.L_x_172) ;  /* 0x0000000000607947 */ /* 0x000fec0003800000 */
.L_x_171:
        /* <DEDUP_REMOVED lines=12> */
[----:B------:R-:W-:Y:S01]  /*2900*/  @!P0 IMAD.MOV.U32 R63, RZ, RZ, R50 ;  /* 0x000000ffff3f8224 */ /* 0x000fe200078e0032 */
[----:B------:R-:W-:Y:S01]  /*2910*/  @!P0 MOV R62, RZ ;  /* 0x000000ff003e8202 */ /* 0x000fe20000000f00 */
[----:B------:R-:W-:Y:S02]  /*2920*/  @P0 IMAD.MOV.U32 R62, RZ, RZ, RZ ;  /* 0x000000ffff3e0224 */ /* 0x000fe400078e00ff */
[----:B------:R-:W-:Y:S01]  /*2930*/  @P0 IMAD.MOV.U32 R63, RZ, RZ, R7 ;  /* 0x000000ffff3f0224 */ /* 0x000fe200078e0007 */
[----:B------:R-:W-:Y:S06]  /*2940*/  BRA `(.L_x_172) ;  /* 0x00000000001c7947 */ /* 0x000fec0003800000 */
.L_x_174:
[----:B------:R-:W-:Y:S02]  /*2950*/  LOP3.LUT R7, R51, 0x80000, RZ, 0xfc, !PT ;  /* 0x0008000033077812 */ /* 0x000fe400078efcff */
[----:B------:R-:W-:-:S03]  /*2960*/  MOV R62, R50 ;  /* 0x00000032003e7202 */ /* 0x000fc60000000f00 */
[----:B------:R-:W-:Y:S01]  /*2970*/  IMAD.MOV.U32 R63, RZ, RZ, R7 ;  /* 0x000000ffff3f7224 */ /* 0x000fe200078e0007 */
[----:B------:R-:W-:Y:S06]  /*2980*/  BRA `(.L_x_172) ;  /* 0x00000000000c7947 */ /* 0x000fec0003800000 */
.L_x_173:
[----:B------:R-:W-:Y:S01]  /*2990*/  LOP3.LUT R7, R57, 0x80000, RZ, 0xfc, !PT ;  /* 0x0008000039077812 */ /* 0x000fe200078efcff */
[----:B------:R-:W-:-:S04]  /*29a0*/  IMAD.MOV.U32 R62, RZ, RZ, R56 ;  /* 0x000000ffff3e7224 */ /* 0x000fc800078e0038 */
[----:B------:R-:W-:-:S07]  /*29b0*/  IMAD.MOV.U32 R63, RZ, RZ, R7 ;  /* 0x000000ffff3f7224 */ /* 0x000fce00078e0007 */
.L_x_172:
[----:B------:R-:W-:Y:S05]  /*29c0*/  BSYNC.RECONVERGENT B1 ;  /* 0x0000000000017941 */ /* 0x000fea0003800200 */
.L_x_170:
[----:B------:R-:W-:Y:S01]  /*29d0*/  IMAD.MOV.U32 R50, RZ, RZ, R0 ;  /* 0x000000ffff327224 */ /* 0x000fe200078e0000 */
[----:B------:R-:W-:Y:S01]  /*29e0*/  MOV R8, R62 ;  /* 0x0000003e00087202 */ /* 0x000fe20000000f00 */
[----:B------:R-:W-:Y:S02]  /*29f0*/  IMAD.MOV.U32 R51, RZ, RZ, 0x0 ;  /* 0x00000000ff337424 */ /* 0x000fe400078e00ff */
[----:B------:R-:W-:Y:S02]  /*2a00*/  IMAD.MOV.U32 R7, RZ, RZ, R63 ;  /* 0x000000ffff077224 */ /* 0x000fe400078e003f */
[----:B------:R-:W-:Y:S05]  /*2a10*/  RET.REL.NODEC R50 `(compute_hinge_forces) ;  /* 0xffffffd432787950 */ /* 0x000fea0003c3ffff */
        .weak           $__internal_12_$__cuda_sm20_dsqrt_rn_f64_mediumpath_v1
        .type           $__internal_12_$__cuda_sm20_dsqrt_rn_f64_mediumpath_v1,@function
        .size           $__internal_12_$__cuda_sm20_dsqrt_rn_f64_mediumpath_v1,(.L_x_225 - $__internal_12_$__cuda_sm20_dsqrt_rn_f64_mediumpath_v1)
$__internal_12_$__cuda_sm20_dsqrt_rn_f64_mediumpath_v1:
[----:B------:R-:W-:Y:S01]  /*2a20*/  ISETP.GE.U32.AND P0, PT, R52, -0x3400000, PT ;  /* 0xfcc000003400780c */ /* 0x000fe20003f06070 */
[----:B------:R-:W-:Y:S01]  /*2a30*/  BSSY.RECONVERGENT B1, `(.L_x_175) ;  /* 0x0000029000017945 */ /* 0x000fe20003800200 */
[----:B------:R-:W-:Y:S01]  /*2a40*/  IMAD.MOV.U32 R53, RZ, RZ, R49 ;  /* 0x000000ffff357224 */ /* 0x000fe200078e0031 */
[----:B------:R-:W-:Y:S01]  /*2a50*/  MOV R54, R50 ;  /* 0x0000003200367202 */ /* 0x000fe20000000f00 */
[----:B------:R-:W-:Y:S01]  /*2a60*/  IMAD.MOV.U32 R49, RZ, RZ, R48 ;  /* 0x000000ffff317224 */ /* 0x000fe200078e0030 */
[----:B------:R-:W-:Y:S01]  /*2a70*/  MOV R52, R0 ;  /* 0x0000000000347202 */ /* 0x000fe20000000f00 */
[----:B------:R-:W-:Y:S02]  /*2a80*/  IMAD.MOV.U32 R48, RZ, RZ, R7 ;  /* 0x000000ffff307224 */ /* 0x000fe400078e0007 */
[----:B------:R-:W-:-:S05]  /*2a90*/  IMAD.MOV.U32 R50, RZ, RZ, R9 ;  /* 0x000000ffff327224 */ /* 0x000fca00078e0009 */
        /* <DEDUP_REMOVED lines=9> */
.L_x_176:
[----:B------:R-:W-:-:S14]  /*2b30*/  DSETP.NE.AND P0, PT, R52, RZ, PT ;  /* 0x000000ff3400722a */ /* 0x000fdc0003f05000 */
[----:B------:R-:W-:Y:S05]  /*2b40*/  @!P0 BRA `(.L_x_178) ;  /* 0x0000000000588947 */ /* 0x000fea0003800000 */
[----:B------:R-:W-:-:S13]  /*2b50*/  ISETP.GE.AND P0, PT, R53, RZ, PT ;  /* 0x000000ff3500720c */ /* 0x000fda0003f06270 */
[----:B------:R-:W-:Y:S01]  /*2b60*/  @!P0 IMAD.MOV.U32 R48, RZ, RZ, 0x0 ;  /* 0x00000000ff308424 */ /* 0x000fe200078e00ff */
[----:B------:R-:W-:Y:S01]  /*2b70*/  @!P0 MOV R49, 0xfff80000 ;  /* 0xfff8000000318802 */ /* 0x000fe20000000f00 */
        /* <DEDUP_REMOVED lines=14> */
[----:B------:R-:W-:-:S06]  /*2c60*/  IADD3 R51, PT, PT, R51, -0x100000, RZ ;  /* 0xfff0000033337810 */ /* 0x000fcc0007ffe0ff */
[----:B------:R-:W-:-:S08]  /*2c70*/  DFMA R52, R48, -R48, R54 ;  /* 0x800000303034722b */ /* 0x000fd00000000036 */
[----:B------:R-:W-:-:S10]  /*2c80*/  DFMA R48, R50, R52, R48 ;  /* 0x000000343230722b */ /* 0x000fd40000000030 */
[----:B------:R-:W-:Y:S01]  /*2c90*/  VIADD R49, R49, 0xfcb00000 ;  /* 0xfcb0000031317836 */ /* 0x000fe20000000000 */
[----:B------:R-:W-:Y:S06]  /*2ca0*/  BRA `(.L_x_177) ;  /* 0x0000000000047947 */ /* 0x000fec0003800000 */
.L_x_178:
[----:B------:R-:W-:-:S11]  /*2cb0*/  DADD R48, R52, R52 ;  /* 0x0000000034307229 */ /* 0x000fd60000000034 */
.L_x_177:
[----:B------:R-:W-:Y:S05]  /*2cc0*/  BSYNC.RECONVERGENT B1 ;  /* 0x0000000000017941 */ /* 0x000fea0003800200 */
.L_x_175:
[----:B------:R-:W-:-:S04]  /*2cd0*/  IMAD.MOV.U32 R9, RZ, RZ, 0x0 ;  /* 0x00000000ff097424 */ /* 0x000fc800078e00ff */
[----:B------:R-:W-:Y:S05]  /*2ce0*/  RET.REL.NODEC R8 `(compute_hinge_forces) ;  /* 0xffffffd008c47950 */ /* 0x000fea0003c3ffff */
.L_x_179:
        /* <DEDUP_REMOVED lines=9> */
.L_x_225:


//--------------------- .text.compute_bar_forces  --------------------------
	.section	.text.compute_bar_forces,"ax",@progbits
	.align	128
        .global         compute_bar_forces
        .type           compute_bar_forces,@function
        .size           compute_bar_forces,(.L_x_227 - compute_bar_forces)
        .other          compute_bar_forces,@"STO_CUDA_ENTRY STV_DEFAULT"
compute_bar_forces:
.text.compute_bar_forces:
        /* <DEDUP_REMOVED lines=10> */
[----:B------:R-:W-:-:S04]  /*00a0*/  IMAD.SHL.U32 R5, R0, 0x4, RZ ;  /* 0x0000000400057824 */ /* 0x000fc800078e00ff */
[----:B0-----:R-:W-:Y:S02]  /*00b0*/  IMAD.WIDE R2, R5, 0x8, R2 ;  /* 0x0000000805027825 */ /* 0x001fe400078e0202 */
[----:B------:R-:W0:Y:S03]  /*00c0*/  LDC.64 R4, c[0x0][0x388] ;  /* 0x0000e200ff047b82 */ /* 0x000e260000000a00 */
[----:B-1----:R-:W2:Y:S01]  /*00d0*/  LDG.E.64 R38, desc[UR4][R2.64] ;  /* 0x0000000402267981 */ /* 0x002ea2000c1e1b00 */
[----:B------:R-:W-:-:S04]  /*00e0*/  IMAD.SHL.U32 R7, R0, 0x2, RZ ;  /* 0x0000000200077824 */ /* 0x000fc800078e00ff */
[----:B0-----:R-:W-:Y:S01]  /*00f0*/  IMAD.WIDE R4, R7, 0x4, R4 ;  /* 0x0000000407047825 */ /* 0x001fe200078e0204 */
[----:B--2---:R-:W-:-:S14]  /*0100*/  DSETP.GEU.AND P0, PT, R38, RZ, PT ;  /* 0x000000ff2600722a */ /* 0x004fdc0003f0e000 */
[----:B------:R-:W-:Y:S05]  /*0110*/  @!P0 EXIT ;  /* 0x000000000000894d */ /* 0x000fea0003800000 */
[----:B------:R-:W2:Y:S01]  /*0120*/  LDG.E R6, desc[UR4][R4.64+0x4] ;  /* 0x0000040404067981 */ /* 0x000ea2000c1e1900 */
[----:B------:R-:W0:Y:S03]  /*0130*/  LDC.64 R24, c[0x0][0x398] ;  /* 0x0000e600ff187b82 */ /* 0x000e260000000a00 */
[----:B------:R-:W3:Y:S04]  /*0140*/  LDG.E R7, desc[UR4][R4.64] ;  /* 0x0000000404077981 */ /* 0x000ee8000c1e1900 */
[----:B------:R-:W4:Y:S04]  /*0150*/  LDG.E.64 R18, desc[UR4][R2.64+0x18] ;  /* 0x0000180402127981 */ /* 0x000f28000c1e1b00 */
[----:B------:R-:W4:Y:S04]  /*0160*/  LDG.E.64 R16, desc[UR4][R2.64+0x8] ;  /* 0x0000080402107981 */ /* 0x000f28000c1e1b00 */
[----:B------:R-:W5:Y:S01]  /*0170*/  LDG.E.64 R10, desc[UR4][R2.64+0x10] ;  /* 0x00001004020a7981 */ /* 0x000f62000c1e1b00 */
[----:B--2---:R-:W-:-:S02]  /*0180*/  IMAD R8, R6, 0x3, RZ ;  /* 0x0000000306087824 */ /* 0x004fc400078e02ff */
[----:B---3--:R-:W-:Y:S02]  /*0190*/  IMAD R9, R7, 0x3, RZ ;  /* 0x0000000307097824 */ /* 0x008fe400078e02ff */
[----:B0-----:R-:W-:-:S04]  /*01a0*/  IMAD.WIDE R20, R8, 0x8, R24 ;  /* 0x0000000808147825 */ /* 0x001fc800078e0218 */
[----:B------:R-:W-:Y:S01]  /*01b0*/  IMAD.WIDE R24, R9, 0x8, R24 ;  /* 0x0000000809187825 */ /* 0x000fe200078e0218 */
[----:B------:R-:W2:Y:S04]  /*01c0*/  LDG.E.64 R12, desc[UR4][R20.64+0x8] ;  /* 0x00000804140c7981 */ /* 0x000ea8000c1e1b00 */
[----:B------:R-:W2:Y:S04]  /*01d0*/  LDG.E.64 R28, desc[UR4][R24.64+0x8] ;  /* 0x00000804181c7981 */ /* 0x000ea8000c1e1b00 */
[----:B------:R-:W3:Y:S04]  /*01e0*/  LDG.E.64 R22, desc[UR4][R20.64] ;  /* 0x0000000414167981 */ /* 0x000ee8000c1e1b00 */
[----:B------:R-:W3:Y:S04]  /*01f0*/  LDG.E.64 R26, desc[UR4][R24.64] ;  /* 0x00000004181a7981 */ /* 0x000ee8000c1e1b00 */
[----:B------:R0:W3:Y:S04]  /*0200*/  LDG.E.64 R14, desc[UR4][R20.64+0x10] ;  /* 0x00001004140e7981 */ /* 0x0000e8000c1e1b00 */
[----:B------:R-:W3:Y:S01]  /*0210*/  LDG.E.64 R30, desc[UR4][R24.64+0x10] ;  /* 0x00001004181e7981 */ /* 0x000ee2000c1e1b00 */
[----:B------:R-:W-:Y:S01]  /*0220*/  UMOV UR6, 0x812dea11 ;  /* 0x812dea1100067882 */ /* 0x000fe20000000000 */
[----:B------:R-:W-:Y:S01]  /*0230*/  UMOV UR7, 0x3d719799 ;  /* 0x3d71979900077882 */ /* 0x000fe20000000000 */
[----:B0-----:R-:W-:-:S02]  /*0240*/  IMAD.MOV.U32 R20, RZ, RZ, 0x0 ;  /* 0x00000000ff147424 */ /* 0x001fc400078e00ff */
[----:B------:R-:W-:Y:S01]  /*0250*/  IMAD.MOV.U32 R21, RZ, RZ, 0x3fd80000 ;  /* 0x3fd80000ff157424 */ /* 0x000fe200078e00ff */
[----:B----4-:R-:W-:Y:S01]  /*0260*/  DADD R18, R18, 1 ;  /* 0x3ff0000012127429 */ /* 0x010fe20000000000 */
[----:B------:R-:W-:Y:S07]  /*0270*/  BSSY.RECONVERGENT B0, `(.L_x_180) ;  /* 0x0000019000007945 */ /* 0x000fee0003800200 */
[----:B------:R-:W-:Y:S02]  /*0280*/  DMUL R16, R16, R18 ;  /* 0x0000001210107228 */ /* 0x000fe40000000000 */
[----:B--2---:R-:W-:-:S02]  /*0290*/  DADD R12, R12, -R28 ;  /* 0x000000000c0c7229 */ /* 0x004fc4000000081c */
[----:B---3--:R-:W-:-:S06]  /*02a0*/  DADD R4, R22, -R26 ;  /* 0x0000000016047229 */ /* 0x008fcc000000081a */
[----:B------:R-:W-:Y:S02]  /*02b0*/  DMUL R22, R12, R12 ;  /* 0x0000000c0c167228 */ /* 0x000fe40000000000 */
[----:B------:R-:W-:-:S06]  /*02c0*/  DADD R14, R14, -R30 ;  /* 0x000000000e0e7229 */ /* 0x000fcc000000081e */
        /* <DEDUP_REMOVED lines=18> */
[----:B-----5:R-:W-:Y:S05]  /*03f0*/  CALL.REL.NOINC `($__internal_14_$__cuda_sm20_dsqrt_rn_f64_mediumpath_v1) ;  /* 0x0000000c00807944 */ /* 0x020fea0003c00000 */
.L_x_181:
[----:B------:R-:W-:Y:S05]  /*0400*/  BSYNC.RECONVERGENT B0 ;  /* 0x0000000000007941 */ /* 0x000fea0003800200 */
.L_x_180:
        /* <DEDUP_REMOVED lines=20> */
[----:B-----5:R-:W-:Y:S05]  /*0550*/  CALL.REL.NOINC `($__internal_13_$__cuda_sm20_div_rn_f64_full) ;  /* 0x0000000400bc7944 */ /* 0x020fea0003c00000 */
[----:B------:R-:W-:Y:S02]  /*0560*/  IMAD.MOV.U32 R2, RZ, RZ, R28 ;  /* 0x000000ffff027224 */ /* 0x000fe400078e001c */
[----:B------:R-:W-:-:S07]  /*0570*/  IMAD.MOV.U32 R3, RZ, RZ, R29 ;  /* 0x000000ffff037224 */ /* 0x000fce00078e001d */
.L_x_183:
[----:B------:R-:W-:Y:S05]  /*0580*/  BSYNC.RECONVERGENT B0 ;  /* 0x0000000000007941 */ /* 0x000fea0003800200 */
.L_x_182:
        /* <DEDUP_REMOVED lines=20> */
[----:B-----5:R-:W-:Y:S05]  /*06d0*/  CALL.REL.NOINC `($__internal_13_$__cuda_sm20_div_rn_f64_full) ;  /* 0x00000004005c7944 */ /* 0x020fea0003c00000 */
[----:B------:R-:W-:Y:S02]  /*06e0*/  IMAD.MOV.U32 R4, RZ, RZ, R28 ;  /* 0x000000ffff047224 */ /* 0x000fe400078e001c */
[----:B------:R-:W-:-:S07]  /*06f0*/  IMAD.MOV.U32 R5, RZ, RZ, R29 ;  /* 0x000000ffff057224 */ /* 0x000fce00078e001d */
.L_x_185:
[----:B------:R-:W-:Y:S05]  /*0700*/  BSYNC.RECONVERGENT B0 ;  /* 0x0000000000007941 */ /* 0x000fea0003800200 */
.L_x_184:
        /* <DEDUP_REMOVED lines=23> */
.L_x_187:
[----:B------:R-:W-:Y:S05]  /*0880*/  BSYNC.RECONVERGENT B0 ;  /* 0x0000000000007941 */ /* 0x000fea0003800200 */
.L_x_186:
[----:B------:R-:W0:Y:S01]  /*0890*/  LDC.64 R32, c[0x0][0x3a0] ;  /* 0x0000e800ff207b82 */ /* 0x000e220000000a00 */
[----:B------:R-:W1:Y:S01]  /*08a0*/  LDCU.64 UR6, c[0x0][0x3a8] ;  /* 0x00007500ff0677ac */ /* 0x000e620008000a00 */
[----:B0-----:R-:W-:-:S04]  /*08b0*/  IMAD.WIDE R30, R8, 0x8, R32 ;  /* 0x00000008081e7825 */ /* 0x001fc800078e0220 */
[----:B------:R-:W-:Y:S01]  /*08c0*/  IMAD.WIDE R32, R9, 0x8, R32 ;  /* 0x0000000809207825 */ /* 0x000fe200078e0220 */
[----:B------:R-:W2:Y:S04]  /*08d0*/  LDG.E.64 R14, desc[UR4][R30.64+0x8] ;  /* 0x000008041e0e7981 */ /* 0x000ea8000c1e1b00 */
[----:B------:R-:W2:Y:S04]  /*08e0*/  LDG.E.64 R20, desc[UR4][R32.64+0x8] ;  /* 0x0000080420147981 */ /* 0x000ea8000c1e1b00 */
[----:B------:R-:W3:Y:S04]  /*08f0*/  LDG.E.64 R22, desc[UR4][R30.64] ;  /* 0x000000041e167981 */ /* 0x000ee8000c1e1b00 */
[----:B------:R-:W3:Y:S04]  /*0900*/  LDG.E.64 R24, desc[UR4][R32.64] ;  /* 0x0000000420187981 */ /* 0x000ee8000c1e1b00 */
[----:B------:R-:W4:Y:S04]  /*0910*/  LDG.E.64 R26, desc[UR4][R30.64+0x10] ;  /* 0x000010041e1a7981 */ /* 0x000f28000c1e1b00 */
[----:B------:R-:W4:Y:S01]  /*0920*/  LDG.E.64 R28, desc[UR4][R32.64+0x10] ;  /* 0x00001004201c7981 */ /* 0x000f22000c1e1b00 */
[----:B-1----:R-:W-:-:S04]  /*0930*/  IADD3 R34, P0, PT, R7, UR6, RZ ;  /* 0x0000000607227c10 */ /* 0x002fc8000ff1e0ff */
[----:B------:R-:W-:-:S05]  /*0940*/  LEA.HI.X.SX32 R35, R7, UR7, 0x1, P0 ;  /* 0x0000000707237c11 */ /* 0x000fca00080f0eff */
[----:B------:R-:W4:Y:S01]  /*0950*/  LDG.E.U8 R0, desc[UR4][R34.64] ;  /* 0x0000000422007981 */ /* 0x000f22000c1e1100 */
[----:B------:R-:W-:Y:S01]  /*0960*/  DADD R16, -R16, R18 ;  /* 0x0000000010107229 */ /* 0x000fe20000000112 */
[----:B------:R-:W-:Y:S01]  /*0970*/  BSSY.RECONVERGENT B0, `(.L_x_188) ;  /* 0x0000021000007945 */ /* 0x000fe20003800200 */
[----:B--2---:R-:W-:Y:S02]  /*0980*/  DADD R14, R14, -R20 ;  /* 0x000000000e0e7229 */ /* 0x004fe40000000814 */
[----:B---3--:R-:W-:-:S06]  /*0990*/  DADD R22, R22, -R24 ;  /* 0x0000000016167229 */ /* 0x008fcc0000000818 */
[----:B------:R-:W-:Y:S02]  /*09a0*/  DMUL R14, R14, R4 ;  /* 0x000000040e0e7228 */ /* 0x000fe40000000000 */
[----:B----4-:R-:W-:-:S06]  /*09b0*/  DADD R26, R26, -R28 ;  /* 0x000000001a1a7229 */ /* 0x010fcc000000081c */
[----:B------:R-:W-:-:S08]  /*09c0*/  DFMA R14, R22, R2, R14 ;  /* 0x00000002160e722b */ /* 0x000fd0000000000e */
[----:B------:R-:W-:-:S08]  /*09d0*/  DFMA R14, R26, R12, R14 ;  /* 0x0000000c1a0e722b */ /* 0x000fd0000000000e */
[----:B-----5:R-:W-:Y:S01]  /*09e0*/  DMUL R10, R10, R14 ;  /* 0x0000000e0a0a7228 */ /* 0x020fe20000000000 */
[----:B------:R-:W-:-:S07]  /*09f0*/  IMAD.MOV.U32 R14, RZ, RZ, 0x80000 ;  /* 0x00080000ff0e7424 */ /* 0x000fce00078e00ff */
[----:B------:R-:W-:-:S08]  /*0a00*/  DFMA R10, R38, R16, R10 ;  /* 0x00000010260a722b */ /* 0x000fd0000000000a */
[----:B------:R-:W-:Y:S02]  /*0a10*/  DSETP.MAX.AND P0, P1, R10, -1000000, PT ;  /* 0xc12e84800a00742a */ /* 0x000fe4000390f000 */
[----:B------:R-:W-:-:S04]  /*0a20*/  IMAD.MOV.U32 R7, RZ, RZ, R11 ;  /* 0x000000ffff077224 */ /* 0x000fc800078e000b */
[----:B------:R-:W-:Y:S02]  /*0a30*/  SEL R10, R10, RZ, P0 ;  /* 0x000000ff0a0a7207 */ /* 0x000fe40000000000 */
[----:B------:R-:W-:Y:S02]  /*0a40*/  FSEL R7, R7, -10.9073486328125, P0 ;  /* 0xc12e848007077808 */ /* 0x000fe40000000000 */
[----:B------:R-:W-:-:S04]  /*0a50*/  LOP3.LUT P0, RZ, R0, 0x3, RZ, 0xc0, !PT ;  /* 0x0000000300ff7812 */ /* 0x000fc8000780c0ff */
[----:B------:R-:W-:Y:S02]  /*0a60*/  @P1 LOP3.LUT R7, R14, 0xc12e8480, RZ, 0xfc, !PT ;  /* 0xc12e84800e071812 */ /* 0x000fe400078efcff */
[----:B------:R-:W-:-:S03]  /*0a70*/  IADD3 R18, P1, PT, R6, UR6, RZ ;  /* 0x0000000606127c10 */ /* 0x000fc6000ff3e0ff */
[----:B------:R-:W-:Y:S01]  /*0a80*/  IMAD.MOV.U32 R11, RZ, RZ, R7 ;  /* 0x000000ffff0b7224 */ /* 0x000fe200078e0007 */
[----:B------:R-:W-:-:S03]  /*0a90*/  LEA.HI.X.SX32 R19, R6, UR7, 0x1, P1 ;  /* 0x0000000706137c11 */ /* 0x000fc600088f0eff */
[----:B------:R-:W-:Y:S02]  /*0aa0*/  IMAD.MOV.U32 R7, RZ, RZ, R11 ;  /* 0x000000ffff077224 */ /* 0x000fe400078e000b */
[----:B------:R-:W-:-:S06]  /*0ab0*/  DSETP.MIN.AND P2, P3, R10, 1000000, PT ;  /* 0x412e84800a00742a */ /* 0x000fcc0003b40000 */
[----:B------:R-:W-:Y:S02]  /*0ac0*/  FSEL R21, R7, 10.9073486328125, P2 ;  /* 0x412e848007157808 */ /* 0x000fe40001000000 */
[----:B------:R-:W-:-:S06]  /*0ad0*/  SEL R20, R10, RZ, P2 ;  /* 0x000000ff0a147207 */ /* 0x000fcc0001000000 */
[----:B------:R-:W-:Y:S01]  /*0ae0*/  @P3 LOP3.LUT R21, R14, 0x412e8480, RZ, 0xfc, !PT ;  /* 0x412e84800e153812 */ /* 0x000fe200078efcff */
[----:B------:R-:W-:Y:S06]  /*0af0*/  @P0 BRA `(.L_x_189) ;  /* 0x0000000000200947 */ /* 0x000fec0003800000 */
[----:B------:R-:W0:Y:S01]  /*0b00*/  LDC.64 R6, c[0x0][0x3b0] ;  /* 0x0000ec00ff067b82 */ /* 0x000e220000000a00 */
[C---:B------:R-:W-:Y:S02]  /*0b10*/  DMUL R10, R20.reuse, R2 ;  /* 0x00000002140a7228 */ /* 0x040fe40000000000 */
[C---:B------:R-:W-:Y:S02]  /*0b20*/  DMUL R14, R20.reuse, R4 ;  /* 0x00000004140e7228 */ /* 0x040fe40000000000 */
[----:B------:R-:W-:Y:S01]  /*0b30*/  DMUL R16, R20, R12 ;  /* 0x0000000c14107228 */ /* 0x000fe20000000000 */
[----:B0-----:R-:W-:-:S05]  /*0b40*/  IMAD.WIDE R6, R9, 0x8, R6 ;  /* 0x0000000809067825 */ /* 0x001fca00078e0206 */
[----:B------:R0:W-:Y:S04]  /*0b50*/  REDG.E.ADD.F64.RN.STRONG.GPU desc[UR4][R6.64], R10 ;  /* 0x0000000a060079a6 */ /* 0x0001e8000c12ff04 */
[----:B------:R0:W-:Y:S04]  /*0b60*/  REDG.E.ADD.F64.RN.STRONG.GPU desc[UR4][R6.64+0x8], R14 ;  /* 0x0000080e060079a6 */ /* 0x0001e8000c12ff04 */
[----:B------:R0:W-:Y:S02]  /*0b70*/  REDG.E.ADD.F64.RN.STRONG.GPU desc[UR4][R6.64+0x10], R16 ;  /* 0x00001010060079a6 */ /* 0x0001e4000c12ff04 */
.L_x_189:
[----:B------:R-:W-:Y:S05]  /*0b80*/  BSYNC.RECONVERGENT B0 ;  /* 0x0000000000007941 */ /* 0x000fea0003800200 */
.L_x_188:
[----:B------:R-:W2:Y:S02]  /*0b90*/  LDG.E.U8 R18, desc[UR4][R18.64] ;  /* 0x0000000412127981 */ /* 0x000ea4000c1e1100 */
[----:B--2---:R-:W-:-:S13]  /*0ba0*/  LOP3.LUT P0, RZ, R18, 0x3, RZ, 0xc0, !PT ;  /* 0x0000000312ff7812 */ /* 0x004fda000780c0ff */
[----:B------:R-:W-:Y:S05]  /*0bb0*/  @P0 EXIT ;  /* 0x000000000000094d */ /* 0x000fea0003800000 */
[----:B0-----:R-:W0:Y:S01]  /*0bc0*/  LDC.64 R6, c[0x0][0x3b0] ;  /* 0x0000ec00ff067b82 */ /* 0x001e220000000a00 */
[C---:B------:R-:W-:Y:S02]  /*0bd0*/  DMUL R2, R20.reuse, -R2 ;  /* 0x8000000214027228 */ /* 0x040fe40000000000 */
[C---:B------:R-:W-:Y:S02]  /*0be0*/  DMUL R4, R20.reuse, -R4 ;  /* 0x8000000414047228 */ /* 0x040fe40000000000 */
[----:B------:R-:W-:Y:S01]  /*0bf0*/  DMUL R12, R20, -R12 ;  /* 0x8000000c140c7228 */ /* 0x000fe20000000000 */
[----:B0-----:R-:W-:-:S05]  /*0c00*/  IMAD.WIDE R8, R8, 0x8, R6 ;  /* 0x0000000808087825 */ /* 0x001fca00078e0206 */
[----:B------:R-:W-:Y:S04]  /*0c10*/  REDG.E.ADD.F64.RN.STRONG.GPU desc[UR4][R8.64], R2 ;  /* 0x00000002080079a6 */ /* 0x000fe8000c12ff04 */
[----:B------:R-:W-:Y:S04]  /*0c20*/  REDG.E.ADD.F64.RN.STRONG.GPU desc[UR4][R8.64+0x8], R4 ;  /* 0x00000804080079a6 */ /* 0x000fe8000c12ff04 */
[----:B------:R-:W-:Y:S01]  /*0c30*/  REDG.E.ADD.F64.RN.STRONG.GPU desc[UR4][R8.64+0x10], R12 ;  /* 0x0000100c080079a6 */ /* 0x000fe2000c12ff04 */
[----:B------:R-:W-:Y:S05]  /*0c40*/  EXIT ;  /* 0x000000000000794d */ /* 0x000fea0003800000 */
        .weak           $__internal_13_$__cuda_sm20_div_rn_f64_full
        .type           $__internal_13_$__cuda_sm20_div_rn_f64_full,@function
        .size           $__internal_13_$__cuda_sm20_div_rn_f64_full,($__internal_14_$__cuda_sm20_dsqrt_rn_f64_mediumpath_v1 - $__internal_13_$__cuda_sm20_div_rn_f64_full)
$__internal_13_$__cuda_sm20_div_rn_f64_full:
[C---:B------:R-:W-:Y:S01]  /*0c50*/  FSETP.GEU.AND P0, PT, |R23|.reuse, 1.469367938527859385e-39, PT ;  /* 0x001000001700780b */ /* 0x040fe20003f0e200 */
[----:B------:R-:W-:Y:S01]  /*0c60*/  IMAD.MOV.U32 R26, RZ, RZ, 0x1 ;  /* 0x00000001ff1a7424 */ /* 0x000fe200078e00ff */
[----:B------:R-:W-:Y:S01]  /*0c70*/  LOP3.LUT R20, R23, 0x800fffff, RZ, 0xc0, !PT ;  /* 0x800fffff17147812 */ /* 0x000fe200078ec0ff */
[----:B------:R-:W-:Y:S01]  /*0c80*/  IMAD.MOV.U32 R35, RZ, RZ, 0x1ca00000 ;  /* 0x1ca00000ff237424 */ /* 0x000fe200078e00ff */
[C---:B------:R-:W-:Y:S01]  /*0c90*/  FSETP.GEU.AND P2, PT, |R25|.reuse, 1.469367938527859385e-39, PT ;  /* 0x001000001900780b */ /* 0x040fe20003f4e200 */
[----:B------:R-:W-:Y:S01]  /*0ca0*/  BSSY.RECONVERGENT B1, `(.L_x_190) ;  /* 0x0000052000017945 */ /* 0x000fe20003800200 */
[----:B------:R-:W-:Y:S02]  /*0cb0*/  LOP3.LUT R21, R20, 0x3ff00000, RZ, 0xfc, !PT ;  /* 0x3ff0000014157812 */ /* 0x000fe400078efcff */
[----:B------:R-:W-:Y:S02]  /*0cc0*/  MOV R20, R22 ;  /* 0x0000001600147202 */ /* 0x000fe40000000f00 */
[----:B------:R-:W-:-:S02]  /*0cd0*/  LOP3.LUT R34, R25, 0x7ff00000, RZ, 0xc0, !PT ;  /* 0x7ff0000019227812 */ /* 0x000fc400078ec0ff */
[----:B------:R-:W-:Y:S01]  /*0ce0*/  LOP3.LUT R37, R23, 0x7ff00000, RZ, 0xc0, !PT ;  /* 0x7ff0000017257812 */ /* 0x000fe200078ec0ff */
[----:B------:R-:W-:-:S03]  /*0cf0*/  @!P0 DMUL R20, R22, 8.98846567431157953865e+307 ;  /* 0x7fe0000016148828 */ /* 0x000fc60000000000 */
[C---:B------:R-:W-:Y:S02]  /*0d00*/  ISETP.GE.U32.AND P1, PT, R34.reuse, R37, PT ;  /* 0x000000252200720c */ /* 0x040fe40003f26070 */
[----:B------:R-:W-:Y:S01]  /*0d10*/  @!P2 LOP3.LUT R29, R23, 0x7ff00000, RZ, 0xc0, !PT ;  /* 0x7ff00000171da812 */ /* 0x000fe200078ec0ff */
[----:B------:R-:W0:Y:S03]  /*0d20*/  MUFU.RCP64H R27, R21 ;  /* 0x00000015001b7308 */ /* 0x000e260000001800 */
[----:B------:R-:W-:Y:S02]  /*0d30*/  @!P2 ISETP.GE.U32.AND P3, PT, R34, R29, PT ;  /* 0x0000001d2200a20c */ /* 0x000fe40003f66070 */
[----:B------:R-:W-:Y:S02]  /*0d40*/  @!P0 LOP3.LUT R37, R21, 0x7ff00000, RZ, 0xc0, !PT ;  /* 0x7ff0000015258812 */ /* 0x000fe400078ec0ff */
[----:B------:R-:W-:-:S04]  /*0d50*/  @!P2 SEL R29, R35, 0x63400000, !P3 ;  /* 0x63400000231da807 */ /* 0x000fc80005800000 */
[----:B------:R-:W-:-:S04]  /*0d60*/  @!P2 LOP3.LUT R32, R29, 0x80000000, R25, 0xf8, !PT ;  /* 0x800000001d20a812 */ /* 0x000fc800078ef819 */
[----:B------:R-:W-:Y:S01]  /*0d70*/  @!P2 LOP3.LUT R33, R32, 0x100000, RZ, 0xfc, !PT ;  /* 0x001000002021a812 */ /* 0x000fe200078efcff */
[----:B------:R-:W-:Y:S01]  /*0d80*/  @!P2 IMAD.MOV.U32 R32, RZ, RZ, RZ ;  /* 0x000000ffff20a224 */ /* 0x000fe200078e00ff */
        /* <DEDUP_REMOVED lines=8> */
[----:B------:R-:W-:-:S08]  /*0e10*/  DFMA R28, R30, R28, R30 ;  /* 0x0000001c1e1c722b */ /* 0x000fd0000000001e */
[----:B------:R-:W-:-:S08]  /*0e20*/  DMUL R30, R28, R26 ;  /* 0x0000001a1c1e7228 */ /* 0x000fd00000000000 */
[----:B------:R-:W-:-:S08]  /*0e30*/  DFMA R32, R30, -R20, R26 ;  /* 0x800000141e20722b */ /* 0x000fd0000000001a */
[----:B------:R-:W-:Y:S01]  /*0e40*/  DFMA R32, R28, R32, R30 ;  /* 0x000000201c20722b */ /* 0x000fe2000000001e */
[----:B------:R-:W-:Y:S01]  /*0e50*/  IMAD.MOV.U32 R30, RZ, RZ, R34 ;  /* 0x000000ffff1e7224 */ /* 0x000fe200078e0022 */
[----:B------:R-:W-:-:S05]  /*0e60*/  @!P2 LOP3.LUT R30, R27, 0x7ff00000, RZ, 0xc0, !PT ;  /* 0x7ff000001b1ea812 */ /* 0x000fca00078ec0ff */
[----:B------:R-:W-:-:S05]  /*0e70*/  VIADD R28, R30, 0xffffffff ;  /* 0xffffffff1e1c7836 */ /* 0x000fca0000000000 */
[----:B------:R-:W-:Y:S01]  /*0e80*/  ISETP.GT.U32.AND P0, PT, R28, 0x7feffffe, PT ;  /* 0x7feffffe1c00780c */ /* 0x000fe20003f04070 */
[----:B------:R-:W-:-:S05]  /*0e90*/  VIADD R28, R37, 0xffffffff ;  /* 0xffffffff251c7836 */ /* 0x000fca0000000000 */
[----:B------:R-:W-:-:S13]  /*0ea0*/  ISETP.GT.U32.OR P0, PT, R28, 0x7feffffe, P0 ;  /* 0x7feffffe1c00780c */ /* 0x000fda0000704470 */
[----:B------:R-:W-:Y:S05]  /*0eb0*/  @P0 BRA `(.L_x_191) ;  /* 0x00000000006c0947 */ /* 0x000fea0003800000 */
[----:B------:R-:W-:-:S04]  /*0ec0*/  LOP3.LUT R25, R23, 0x7ff00000, RZ, 0xc0, !PT ;  /* 0x7ff0000017197812 */ /* 0x000fc800078ec0ff */
[CC--:B------:R-:W-:Y:S02]  /*0ed0*/  VIADDMNMX R24, R34.reuse, -R25.reuse, 0xb9600000, !PT ;  /* 0xb960000022187446 */ /* 0x0c0fe40007800919 */
[----:B------:R-:W-:Y:S02]  /*0ee0*/  ISETP.GE.U32.AND P0, PT, R34, R25, PT ;  /* 0x000000192200720c */ /* 0x000fe40003f06070 */
[----:B------:R-:W-:Y:S02]  /*0ef0*/  VIMNMX R24, PT, PT, R24, 0x46a00000, PT ;  /* 0x46a0000018187848 */ /* 0x000fe40003fe0100 */
[----:B------:R-:W-:-:S04]  /*0f00*/  SEL R35, R35, 0x63400000, !P0 ;  /* 0x6340000023237807 */ /* 0x000fc80004000000 */
[----:B------:R-:W-:Y:S01]  /*0f10*/  IADD3 R30, PT, PT, -R35, R24, RZ ;  /* 0x00000018231e7210 */ /* 0x000fe20007ffe1ff */
[----:B------:R-:W-:-:S04]  /*0f20*/  IMAD.MOV.U32 R24, RZ, RZ, RZ ;  /* 0x000000ffff187224 */ /* 0x000fc800078e00ff */
        /* <DEDUP_REMOVED lines=11> */
[----:B------:R-:W-:Y:S01]  /*0fe0*/  DMUL.RP R24, R32, R24 ;  /* 0x0000001820187228 */ /* 0x000fe20000008000 */
[----:B------:R-:W-:-:S06]  /*0ff0*/  IMAD.MOV.U32 R20, RZ, RZ, RZ ;  /* 0x000000ffff147224 */ /* 0x000fcc00078e00ff */
[----:B------:R-:W-:-:S03]  /*1000*/  DFMA R20, R28, -R20, R32 ;  /* 0x800000141c14722b */ /* 0x000fc60000000020 */
[----:B------:R-:W-:-:S03]  /*1010*/  LOP3.LUT R23, R25, R23, RZ, 0x3c, !PT ;  /* 0x0000001719177212 */ /* 0x000fc600078e3cff */
[----:B------:R-:W-:-:S04]  /*1020*/  IADD3 R20, PT, PT, -R30, -0x43300000, RZ ;  /* 0xbcd000001e147810 */ /* 0x000fc80007ffe1ff */
[----:B------:R-:W-:-:S04]  /*1030*/  FSETP.NEU.AND P0, PT, |R21|, R20, PT ;  /* 0x000000141500720b */ /* 0x000fc80003f0d200 */
[----:B------:R-:W-:Y:S02]  /*1040*/  FSEL R28, R24, R28, !P0 ;  /* 0x0000001c181c7208 */ /* 0x000fe40004000000 */
[----:B------:R-:W-:Y:S01]  /*1050*/  FSEL R29, R23, R29, !P0 ;  /* 0x0000001d171d7208 */ /* 0x000fe20004000000 */
[----:B------:R-:W-:Y:S06]  /*1060*/  BRA `(.L_x_192) ;  /* 0x0000000000547947 */ /* 0x000fec0003800000 */
.L_x_191:
        /* <DEDUP_REMOVED lines=11> */
[----:B------:R-:W-:Y:S02]  /*1120*/  @P0 LOP3.LUT R20, R29, 0x7ff00000, RZ, 0xfc, !PT ;  /* 0x7ff000001d140812 */ /* 0x000fe400078efcff */
[----:B------:R-:W-:Y:S01]  /*1130*/  @!P0 MOV R28, RZ ;  /* 0x000000ff001c8202 */ /* 0x000fe20000000f00 */
[----:B------:R-:W-:Y:S02]  /*1140*/  @P0 IMAD.MOV.U32 R28, RZ, RZ, RZ ;  /* 0x000000ffff1c0224 */ /* 0x000fe400078e00ff */
[----:B------:R-:W-:Y:S01]  /*1150*/  @P0 IMAD.MOV.U32 R29, RZ, RZ, R20 ;  /* 0x000000ffff1d0224 */ /* 0x000fe200078e0014 */
[----:B------:R-:W-:Y:S06]  /*1160*/  BRA `(.L_x_192) ;  /* 0x0000000000147947 */ /* 0x000fec0003800000 */
.L_x_194:
[----:B------:R-:W-:Y:S01]  /*1170*/  LOP3.LUT R29, R23, 0x80000, RZ, 0xfc, !PT ;  /* 0x00080000171d7812 */ /* 0x000fe200078efcff */
[----:B------:R-:W-:Y:S01]  /*1180*/  IMAD.MOV.U32 R28, RZ, RZ, R22 ;  /* 0x000000ffff1c7224 */ /* 0x000fe200078e0016 */
[----:B------:R-:W-:Y:S06]  /*1190*/  BRA `(.L_x_192) ;  /* 0x0000000000087947 */ /* 0x000fec0003800000 */
.L_x_193:
[----:B------:R-:W-:Y:S01]  /*11a0*/  LOP3.LUT R29, R25, 0x80000, RZ, 0xfc, !PT ;  /* 0x00080000191d7812 */ /* 0x000fe200078efcff */
[----:B------:R-:W-:-:S07]  /*11b0*/  IMAD.MOV.U32 R28, RZ, RZ, R24 ;  /* 0x000000ffff1c7224 */ /* 0x000fce00078e0018 */
.L_x_192:
[----:B------:R-:W-:Y:S05]  /*11c0*/  BSYNC.RECONVERGENT B1 ;  /* 0x0000000000017941 */ /* 0x000fea0003800200 */
.L_x_190:
[----:B------:R-:W-:Y:S02]  /*11d0*/  IMAD.MOV.U32 R20, RZ, RZ, R0 ;  /* 0x000000ffff147224 */ /* 0x000fe400078e0000 */
[----:B------:R-:W-:-:S04]  /*11e0*/  IMAD.MOV.U32 R21, RZ, RZ, 0x0 ;  /* 0x00000000ff157424 */ /* 0x000fc800078e00ff */
[----:B------:R-:W-:Y:S05]  /*11f0*/  RET.REL.NODEC R20 `(compute_bar_forces) ;  /* 0xffffffec14807950 */ /* 0x000fea0003c3ffff */
        .weak           $__internal_14_$__cuda_sm20_dsqrt_rn_f64_mediumpath_v1
        .type           $__internal_14_$__cuda_sm20_dsqrt_rn_f64_mediumpath_v1,@function
        .size           $__internal_14_$__cuda_sm20_dsqrt_rn_f64_mediumpath_v1,(.L_x_227 - $__internal_14_$__cuda_sm20_dsqrt_rn_f64_mediumpath_v1)
$__internal_14_$__cuda_sm20_dsqrt_rn_f64_mediumpath_v1:
[----:B------:R-:W-:Y:S01]  /*1200*/  ISETP.GE.U32.AND P0, PT, R22, -0x3400000, PT ;  /* 0xfcc000001600780c */ /* 0x000fe20003f06070 */
[----:B------:R-:W-:Y:S01]  /*1210*/  BSSY.RECONVERGENT B1, `(.L_x_195) ;  /* 0x0000024000017945 */ /* 0x000fe20003800200 */
[----:B------:R-:W-:-:S11]  /*1220*/  MOV R21, R29 ;  /* 0x0000001d00157202 */ /* 0x000fd60000000f00 */
        /* <DEDUP_REMOVED lines=9> */
.L_x_196:
        /* <DEDUP_REMOVED lines=24> */
.L_x_198:
[----:B------:R-:W-:-:S11]  /*1440*/  DADD R2, R24, R24 ;  /* 0x0000000018027229 */ /* 0x000fd60000000018 */
.L_x_197:
[----:B------:R-:W-:Y:S05]  /*1450*/  BSYNC.RECONVERGENT B1 ;  /* 0x0000000000017941 */ /* 0x000fea0003800200 */
.L_x_195:
[----:B------:R-:W-:Y:S02]  /*1460*/  IMAD.MOV.U32 R18, RZ, RZ, R2 ;  /* 0x000000ffff127224 */ /* 0x000fe400078e0002 */
[----:B------:R-:W-:Y:S02]  /*1470*/  IMAD.MOV.U32 R19, RZ, RZ, R3 ;  /* 0x000000ffff137224 */ /* 0x000fe400078e0003 */
[----:B------:R-:W-:Y:S02]  /*1480*/  IMAD.MOV.U32 R2, RZ, RZ, R0 ;  /* 0x000000ffff027224 */ /* 0x000fe400078e0000 */
[----:B------:R-:W-:-:S04]  /*1490*/  IMAD.MOV.U32 R3, RZ, RZ, 0x0 ;  /* 0x00000000ff037424 */ /* 0x000fc800078e00ff */
[----:B------:R-:W-:Y:S05]  /*14a0*/  RET.REL.NODEC R2 `(compute_bar_forces) ;  /* 0xffffffe802d47950 */ /* 0x000fea0003c3ffff */
.L_x_199:
        /* <DEDUP_REMOVED lines=13> */
.L_x_227:


//--------------------- .text.apply_position_actuation --------------------------
	.section	.text.apply_position_actuation,"ax",@progbits
	.align	128
        .global         apply_position_actuation
        .type           apply_position_actuation,@function
        .size           apply_position_actuation,(.L_x_228 - apply_position_actuation)
        .other          apply_position_actuation,@"STO_CUDA_ENTRY STV_DEFAULT"
apply_position_actuation:
.text.apply_position_actuation:
        /* <DEDUP_REMOVED lines=9> */
[----:B------:R-:W1:Y:S07]  /*0090*/  LDCU.64 UR4, c[0x0][0x358] ;  /* 0x00006b00ff0477ac */ /* 0x000e6e0008000a00 */
[----:B------:R-:W2:Y:S08]  /*00a0*/  LDC.64 R20, c[0x0][0x390] ;  /* 0x0000e400ff147b82 */ /* 0x000eb00000000a00 */
[----:B------:R-:W3:Y:S01]  /*00b0*/  LDC.64 R8, c[0x0][0x398] ;  /* 0x0000e600ff087b82 */ /* 0x000ee20000000a00 */
[----:B0-----:R-:W-:-:S04]  /*00c0*/  IMAD.WIDE R4, R3, 0x4, R4 ;  /* 0x0000000403047825 */ /* 0x001fc800078e0204 */
[----:B------:R-:W-:Y:S01]  /*00d0*/  IMAD R3, R3, 0x3, RZ ;  /* 0x0000000303037824 */ /* 0x000fe200078e02ff */
[----:B-1----:R0:W4:Y:S03]  /*00e0*/  LDG.E R2, desc[UR4][R4.64] ;  /* 0x0000000404027981 */ /* 0x002126000c1e1900 */
[----:B--2---:R-:W-:-:S05]  /*00f0*/  IMAD.WIDE R20, R3, 0x8, R20 ;  /* 0x0000000803147825 */ /* 0x004fca00078e0214 */
[----:B------:R-:W2:Y:S01]  /*0100*/  LDG.E.64 R6, desc[UR4][R20.64] ;  /* 0x0000000414067981 */ /* 0x000ea2000c1e1b00 */
[----:B0-----:R-:W0:Y:S03]  /*0110*/  LDC.64 R4, c[0x0][0x3a8] ;  /* 0x0000ea00ff047b82 */ /* 0x001e260000000a00 */
[----:B------:R-:W2:Y:S04]  /*0120*/  LDG.E.64 R16, desc[UR4][R20.64+0x8] ;  /* 0x0000080414107981 */ /* 0x000ea8000c1e1b00 */
[----:B------:R-:W2:Y:S01]  /*0130*/  LDG.E.64 R14, desc[UR4][R20.64+0x10] ;  /* 0x00001004140e7981 */ /* 0x000ea2000c1e1b00 */
[----:B------:R-:W-:Y:S01]  /*0140*/  UMOV UR6, 0xe826d695 ;  /* 0xe826d69500067882 */ /* 0x000fe20000000000 */
[----:B------:R-:W-:-:S02]  /*0150*/  UMOV UR7, 0x3e112e0b ;  /* 0x3e112e0b00077882 */ /* 0x000fc40000000000 */
[----:B0-----:R-:W-:Y:S01]  /*0160*/  DSETP.GT.AND P0, PT, R4, UR6, PT ;  /* 0x0000000604007e2a */ /* 0x001fe2000bf04000 */
[----:B----4-:R-:W-:-:S04]  /*0170*/  IMAD R2, R2, 0x3, RZ ;  /* 0x0000000302027824 */ /* 0x010fc800078e02ff */
[----:B---3--:R-:W-:-:S05]  /*0180*/  IMAD.WIDE R8, R2, 0x8, R8 ;  /* 0x0000000802087825 */ /* 0x008fca00078e0208 */
[----:B------:R0:W5:Y:S04]  /*0190*/  LDG.E.64 R18, desc[UR4][R8.64] ;  /* 0x0000000408127981 */ /* 0x000168000c1e1b00 */
[----:B------:R0:W5:Y:S04]  /*01a0*/  LDG.E.64 R12, desc[UR4][R8.64+0x8] ;  /* 0x00000804080c7981 */ /* 0x000168000c1e1b00 */
[----:B------:R0:W5:Y:S04]  /*01b0*/  LDG.E.64 R10, desc[UR4][R8.64+0x10] ;  /* 0x00001004080a7981 */ /* 0x000168000c1e1b00 */
[----:B--2---:R0:W-:Y:S04]  /*01c0*/  STG.E.64 desc[UR4][R8.64], R6 ;  /* 0x0000000608007986 */ /* 0x0041e8000c101b04 */
[----:B------:R0:W-:Y:S04]  /*01d0*/  STG.E.64 desc[UR4][R8.64+0x8], R16 ;  /* 0x0000081008007986 */ /* 0x0001e8000c101b04 */
[----:B------:R0:W-:Y:S01]  /*01e0*/  STG.E.64 desc[UR4][R8.64+0x10], R14 ;  /* 0x0000100e08007986 */ /* 0x0001e2000c101b04 */
[----:B------:R-:W-:Y:S05]  /*01f0*/  @!P0 EXIT ;  /* 0x000000000000894d */ /* 0x000fea0003800000 */
[----:B------:R-:W1:Y:S01]  /*0200*/  LDCU UR6, c[0x0][0x3ac] ;  /* 0x00007580ff0677ac */ /* 0x000e620008000800 */
[----:B0-----:R-:W-:Y:S01]  /*0210*/  IMAD.MOV.U32 R8, RZ, RZ, 0x1 ;  /* 0x00000001ff087424 */ /* 0x001fe200078e00ff */
[----:B-----5:R-:W-:Y:S01]  /*0220*/  DADD R6, -R18, R6 ;  /* 0x0000000012067229 */ /* 0x020fe20000000106 */
[----:B------:R-:W0:Y:S01]  /*0230*/  LDC R3, c[0x0][0x3ac] ;  /* 0x0000eb00ff037b82 */ /* 0x000e220000000800 */
[----:B------:R-:W-:Y:S08]  /*0240*/  BSSY.RECONVERGENT B0, `(.L_x_200) ;  /* 0x0000015000007945 */ /* 0x000ff00003800200 */
[----:B------:R-:W-:Y:S01]  /*0250*/  FSETP.GEU.AND P1, PT, |R7|, 6.5827683646048100446e-37, PT ;  /* 0x036000000700780b */ /* 0x000fe20003f2e200 */
[----:B-1----:R-:W1:Y:S02]  /*0260*/  MUFU.RCP64H R9, UR6 ;  /* 0x0000000600097d08 */ /* 0x002e640008001800 */
[----:B-1----:R-:W-:-:S08]  /*0270*/  DFMA R20, R8, -R4, 1 ;  /* 0x3ff000000814742b */ /* 0x002fd00000000804 */
[----:B------:R-:W-:-:S08]  /*0280*/  DFMA R20, R20, R20, R20 ;  /* 0x000000141414722b */ /* 0x000fd00000000014 */
[----:B------:R-:W-:-:S08]  /*0290*/  DFMA R20, R8, R20, R8 ;  /* 0x000000140814722b */ /* 0x000fd00000000008 */
[----:B------:R-:W-:-:S08]  /*02a0*/  DFMA R8, R20, -R4, 1 ;  /* 0x3ff000001408742b */ /* 0x000fd00000000804 */
[----:B------:R-:W-:-:S08]  /*02b0*/  DFMA R8, R20, R8, R20 ;  /* 0x000000081408722b */ /* 0x000fd00000000014 */
[----:B------:R-:W-:-:S08]  /*02c0*/  DMUL R18, R6, R8 ;  /* 0x0000000806127228 */ /* 0x000fd00000000000 */
[----:B------:R-:W-:-:S08]  /*02d0*/  DFMA R4, R18, -R4, R6 ;  /* 0x800000041204722b */ /* 0x000fd00000000006 */
[----:B------:R-:W-:-:S10]  /*02e0*/  DFMA R4, R8, R4, R18 ;  /* 0x000000040804722b */ /* 0x000fd40000000012 */
[----:B------:R-:W-:Y:S01]  /*02f0*/  FFMA R0, RZ, UR6, R5 ;  /* 0x00000006ff007c23 */ /* 0x000fe20008000005 */
[----:B------:R-:W1:Y:S04]  /*0300*/  LDCU UR6, c[0x0][0x3a8] ;  /* 0x00007500ff0677ac */ /* 0x000e680008000800 */
[----:B------:R-:W-:-:S13]  /*0310*/  FSETP.GT.AND P0, PT, |R0|, 1.469367938527859385e-39, PT ;  /* 0x001000000000780b */ /* 0x000fda0003f04200 */
[----:B0-----:R-:W-:Y:S05]  /*0320*/  @P0 BRA P1, `(.L_x_201) ;  /* 0x0000000000180947 */ /* 0x001fea0000800000 */
[----:B------:R-:W-:Y:S01]  /*0330*/  IMAD.MOV.U32 R8, RZ, RZ, R6 ;  /* 0x000000ffff087224 */ /* 0x000fe200078e0006 */
[----:B------:R-:W-:Y:S01]  /*0340*/  MOV R0, 0x370 ;  /* 0x0000037000007802 */ /* 0x000fe20000000f00 */
[----:B------:R-:W-:-:S07]  /*0350*/  IMAD.MOV.U32 R9, RZ, RZ, R7 ;  /* 0x000000ffff097224 */ /* 0x000fce00078e0007 */
[----:B-1----:R-:W-:Y:S05]  /*0360*/  CALL.REL.NOINC `($__internal_15_$__cuda_sm20_div_rn_f64_full) ;  /* 0x0000000000e47944 */ /* 0x002fea0003c00000 */
[----:B------:R-:W-:Y:S02]  /*0370*/  IMAD.MOV.U32 R4, RZ, RZ, R6 ;  /* 0x000000ffff047224 */ /* 0x000fe400078e0006 */
[----:B------:R-:W-:-:S07]  /*0380*/  IMAD.MOV.U32 R5, RZ, RZ, R7 ;  /* 0x000000ffff057224 */ /* 0x000fce00078e0007 */
.L_x_201:
[----:B-1----:R-:W-:Y:S05]  /*0390*/  BSYNC.RECONVERGENT B0 ;  /* 0x0000000000007941 */ /* 0x002fea0003800200 */
.L_x_200:
[----:B------:R-:W0:Y:S01]  /*03a0*/  LDCU UR7, c[0x0][0x3ac] ;  /* 0x00007580ff0777ac */ /* 0x000e220008000800 */
[----:B------:R-:W1:Y:S01]  /*03b0*/  LDC.64 R6, c[0x0][0x3a8] ;  /* 0x0000ea00ff067b82 */ /* 0x000e620000000a00 */
[----:B------:R-:W-:Y:S01]  /*03c0*/  IMAD.MOV.U32 R8, RZ, RZ, 0x1 ;  /* 0x00000001ff087424 */ /* 0x000fe200078e00ff */
[----:B------:R-:W-:Y:S01]  /*03d0*/  DADD R16, -R12, R16 ;  /* 0x000000000c107229 */ /* 0x000fe20000000110 */
[----:B------:R-:W-:Y:S05]  /*03e0*/  BSSY.RECONVERGENT B0, `(.L_x_202) ;  /* 0x0000015000007945 */ /* 0x000fea0003800200 */
[----:B------:R-:W2:Y:S04]  /*03f0*/  LDC.64 R12, c[0x0][0x3a0] ;  /* 0x0000e800ff0c7b82 */ /* 0x000ea80000000a00 */
[----:B------:R-:W-:Y:S01]  /*0400*/  FSETP.GEU.AND P1, PT, |R17|, 6.5827683646048100446e-37, PT ;  /* 0x036000001100780b */ /* 0x000fe20003f2e200 */
[----:B0-----:R-:W1:Y:S01]  /*0410*/  MUFU.RCP64H R9, UR7 ;  /* 0x0000000700097d08 */ /* 0x001e620008001800 */
[----:B--2---:R-:W-:Y:S01]  /*0420*/  IMAD.WIDE R12, R2, 0x8, R12 ;  /* 0x00000008020c7825 */ /* 0x004fe200078e020c */
[----:B-1----:R-:W-:-:S04]  /*0430*/  DFMA R18, R8, -R6, 1 ;  /* 0x3ff000000812742b */ /* 0x002fc80000000806 */
[----:B------:R0:W-:Y:S04]  /*0440*/  STG.E.64 desc[UR4][R12.64], R4 ;  /* 0x000000040c007986 */ /* 0x0001e8000c101b04 */
[----:B------:R-:W-:-:S08]  /*0450*/  DFMA R18, R18, R18, R18 ;  /* 0x000000121212722b */ /* 0x000fd00000000012 */
[----:B------:R-:W-:-:S08]  /*0460*/  DFMA R18, R8, R18, R8 ;  /* 0x000000120812722b */ /* 0x000fd00000000008 */
[----:B------:R-:W-:-:S08]  /*0470*/  DFMA R8, R18, -R6, 1 ;  /* 0x3ff000001208742b */ /* 0x000fd00000000806 */
[----:B------:R-:W-:-:S08]  /*0480*/  DFMA R18, R18, R8, R18 ;  /* 0x000000081212722b */ /* 0x000fd00000000012 */
[----:B------:R-:W-:-:S08]  /*0490*/  DMUL R8, R18, R16 ;  /* 0x0000001012087228 */ /* 0x000fd00000000000 */
[----:B------:R-:W-:-:S08]  /*04a0*/  DFMA R6, R8, -R6, R16 ;  /* 0x800000060806722b */ /* 0x000fd00000000010 */
[----:B------:R-:W-:-:S10]  /*04b0*/  DFMA R6, R18, R6, R8 ;  /* 0x000000061206722b */ /* 0x000fd40000000008 */
[----:B------:R-:W-:-:S05]  /*04c0*/  FFMA R0, RZ, UR7, R7 ;  /* 0x00000007ff007c23 */ /* 0x000fca0008000007 */
[----:B------:R-:W-:-:S13]  /*04d0*/  FSETP.GT.AND P0, PT, |R0|, 1.469367938527859385e-39, PT ;  /* 0x001000000000780b */ /* 0x000fda0003f04200 */
[----:B0-----:R-:W-:Y:S05]  /*04e0*/  @P0 BRA P1, `(.L_x_203) ;  /* 0x0000000000100947 */ /* 0x001fea0000800000 */
[----:B------:R-:W-:Y:S01]  /*04f0*/  IMAD.MOV.U32 R8, RZ, RZ, R16 ;  /* 0x000000ffff087224 */ /* 0x000fe200078e0010 */
[----:B------:R-:W-:Y:S01]  /*0500*/  MOV R0, 0x530 ;  /* 0x0000053000007802 */ /* 0x000fe20000000f00 */
[----:B------:R-:W-:-:S07]  /*0510*/  IMAD.MOV.U32 R9, RZ, RZ, R17 ;  /* 0x000000ffff097224 */ /* 0x000fce00078e0011 */
[----:B------:R-:W-:Y:S05]  /*0520*/  CALL.REL.NOINC `($__internal_15_$__cuda_sm20_div_rn_f64_full) ;  /* 0x0000000000747944 */ /* 0x000fea0003c00000 */
.L_x_203:
[----:B------:R-:W-:Y:S05]  /*0530*/  BSYNC.RECONVERGENT B0 ;  /* 0x0000000000007941 */ /* 0x000fea0003800200 */
.L_x_202:
[----:B------:R-:W0:Y:S01]  /*0540*/  LDCU UR7, c[0x0][0x3ac] ;  /* 0x00007580ff0777ac */ /* 0x000e220008000800 */
[----:B------:R-:W1:Y:S01]  /*0550*/  LDC.64 R8, c[0x0][0x3a8] ;  /* 0x0000ea00ff087b82 */ /* 0x000e620000000a00 */
[----:B------:R-:W-:Y:S01]  /*0560*/  IMAD.MOV.U32 R4, RZ, RZ, 0x1 ;  /* 0x00000001ff047424 */ /* 0x000fe200078e00ff */
[----:B------:R-:W-:Y:S01]  /*0570*/  DADD R10, -R10, R14 ;  /* 0x000000000a0a7229 */ /* 0x000fe2000000010e */
[----:B------:R2:W-:Y:S01]  /*0580*/  STG.E.64 desc[UR4][R12.64+0x8], R6 ;  /* 0x000008060c007986 */ /* 0x0005e2000c101b04 */
[----:B------:R-:W-:Y:S08]  /*0590*/  BSSY.RECONVERGENT B0, `(.L_x_204) ;  /* 0x0000014000007945 */ /* 0x000ff00003800200 */
[----:B------:R-:W-:Y:S01]  /*05a0*/  FSETP.GEU.AND P1, PT, |R11|, 6.5827683646048100446e-37, PT ;  /* 0x036000000b00780b */ /* 0x000fe20003f2e200 */
[----:B0-----:R-:W1:Y:S02]  /*05b0*/  MUFU.RCP64H R5, UR7 ;  /* 0x0000000700057d08 */ /* 0x001e640008001800 */
        /* <DEDUP_REMOVED lines=10> */
[----:B--2---:R-:W-:Y:S05]  /*0660*/  @P0 BRA P1, `(.L_x_205) ;  /* 0x0000000000180947 */ /* 0x004fea0000800000 */
[----:B------:R-:W-:Y:S01]  /*0670*/  IMAD.MOV.U32 R8, RZ, RZ, R10 ;  /* 0x000000ffff087224 */ /* 0x000fe200078e000a */
[----:B------:R-:W-:Y:S01]  /*0680*/  MOV R0, 0x6b0 ;  /* 0x000006b000007802 */ /* 0x000fe20000000f00 */
[----:B------:R-:W-:-:S07]  /*0690*/  IMAD.MOV.U32 R9, RZ, RZ, R11 ;  /* 0x000000ffff097224 */ /* 0x000fce00078e000b */
[----:B------:R-:W-:Y:S05]  /*06a0*/  CALL.REL.NOINC `($__internal_15_$__cuda_sm20_div_rn_f64_full) ;  /* 0x0000000000147944 */ /* 0x000fea0003c00000 */
[----:B------:R-:W-:Y:S02]  /*06b0*/  IMAD.MOV.U32 R4, RZ, RZ, R6 ;  /* 0x000000ffff047224 */ /* 0x000fe400078e0006 */
[----:B------:R-:W-:-:S07]  /*06c0*/  IMAD.MOV.U32 R5, RZ, RZ, R7 ;  /* 0x000000ffff057224 */ /* 0x000fce00078e0007 */
.L_x_205:
[----:B------:R-:W-:Y:S05]  /*06d0*/  BSYNC.RECONVERGENT B0 ;  /* 0x0000000000007941 */ /* 0x000fea0003800200 */
.L_x_204:
[----:B------:R-:W-:Y:S01]  /*06e0*/  STG.E.64 desc[UR4][R12.64+0x10], R4 ;  /* 0x000010040c007986 */ /* 0x000fe2000c101b04 */
[----:B------:R-:W-:Y:S05]  /*06f0*/  EXIT ;  /* 0x000000000000794d */ /* 0x000fea0003800000 */
        .weak           $__internal_15_$__cuda_sm20_div_rn_f64_full
        .type           $__internal_15_$__cuda_sm20_div_rn_f64_full,@function
        .size           $__internal_15_$__cuda_sm20_div_rn_f64_full,(.L_x_228 - $__internal_15_$__cuda_sm20_div_rn_f64_full)
$__internal_15_$__cuda_sm20_div_rn_f64_full:
[----:B------:R-:W-:Y:S01]  /*0700*/  FSETP.GEU.AND P2, PT, |R9|, 1.469367938527859385e-39, PT ;  /* 0x001000000900780b */ /* 0x000fe20003f4e200 */
[----:B------:R-:W-:Y:S01]  /*0710*/  IMAD.U32 R6, RZ, RZ, UR6 ;  /* 0x00000006ff067e24 */ /* 0x000fe2000f8e00ff */
[C---:B------:R-:W-:Y:S01]  /*0720*/  FSETP.GEU.AND P0, PT, |R3|.reuse, 1.469367938527859385e-39, PT ;  /* 0x001000000300780b */ /* 0x040fe20003f0e200 */
[----:B------:R-:W-:Y:S01]  /*0730*/  IMAD.MOV.U32 R7, RZ, RZ, R3 ;  /* 0x000000ffff077224 */ /* 0x000fe200078e0003 */
[----:B------:R-:W-:Y:S01]  /*0740*/  LOP3.LUT R5, R3, 0x800fffff, RZ, 0xc0, !PT ;  /* 0x800fffff03057812 */ /* 0x000fe200078ec0ff */
[----:B------:R-:W-:Y:S01]  /*0750*/  IMAD.U32 R4, RZ, RZ, UR6 ;  /* 0x00000006ff047e24 */ /* 0x000fe2000f8e00ff */
[----:B------:R-:W-:Y:S01]  /*0760*/  LOP3.LUT R26, R9, 0x7ff00000, RZ, 0xc0, !PT ;  /* 0x7ff00000091a7812 */ /* 0x000fe200078ec0ff */
[----:B------:R-:W-:Y:S01]  /*0770*/  IMAD.MOV.U32 R27, RZ, RZ, 0x1ca00000 ;  /* 0x1ca00000ff1b7424 */ /* 0x000fe200078e00ff */
[----:B------:R-:W-:Y:S01]  /*0780*/  LOP3.LUT R5, R5, 0x3ff00000, RZ, 0xfc, !PT ;  /* 0x3ff0000005057812 */ /* 0x000fe200078efcff */
[----:B------:R-:W-:Y:S01]  /*0790*/  IMAD.MOV.U32 R18, RZ, RZ, R8 ;  /* 0x000000ffff127224 */ /* 0x000fe200078e0008 */
[----:B------:R-:W-:Y:S01]  /*07a0*/  LOP3.LUT R29, R3, 0x7ff00000, RZ, 0xc0, !PT ;  /* 0x7ff00000031d7812 */ /* 0x000fe200078ec0ff */
[----:B------:R-:W-:Y:S01]  /*07b0*/  IMAD.MOV.U32 R20, RZ, RZ, 0x1 ;  /* 0x00000001ff147424 */ /* 0x000fe200078e00ff */
[----:B------:R-:W-:Y:S01]  /*07c0*/  BSSY.RECONVERGENT B1, `(.L_x_206) ;  /* 0x000004d000017945 */ /* 0x000fe20003800200 */
[----:B------:R-:W-:Y:S01]  /*07d0*/  @!P2 LOP3.LUT R19, R7, 0x7ff00000, RZ, 0xc0, !PT ;  /* 0x7ff000000713a812 */ /* 0x000fe200078ec0ff */
[----:B------:R-:W-:Y:S01]  /*07e0*/  @!P2 IMAD.MOV.U32 R22, RZ, RZ, RZ ;  /* 0x000000ffff16a224 */ /* 0x000fe200078e00ff */
[----:B------:R-:W-:Y:S01]  /*07f0*/  @!P0 DMUL R4, R6, 8.98846567431157953865e+307 ;  /* 0x7fe0000006048828 */ /* 0x000fe20000000000 */
[----:B------:R-:W-:-:S02]  /*0800*/  ISETP.GE.U32.AND P1, PT, R26, R29, PT ;  /* 0x0000001d1a00720c */ /* 0x000fc40003f26070 */
[----:B------:R-:W-:Y:S02]  /*0810*/  @!P2 ISETP.GE.U32.AND P3, PT, R26, R19, PT ;  /* 0x000000131a00a20c */ /* 0x000fe40003f66070 */
[C---:B------:R-:W-:Y:S01]  /*0820*/  SEL R19, R27.reuse, 0x63400000, !P1 ;  /* 0x634000001b137807 */ /* 0x040fe20004800000 */
[----:B------:R-:W0:Y:S01]  /*0830*/  MUFU.RCP64H R21, R5 ;  /* 0x0000000500157308 */ /* 0x000e220000001800 */
[----:B------:R-:W-:Y:S02]  /*0840*/  @!P2 SEL R23, R27, 0x63400000, !P3 ;  /* 0x634000001b17a807 */ /* 0x000fe40005800000 */
[--C-:B------:R-:W-:Y:S02]  /*0850*/  LOP3.LUT R19, R19, 0x800fffff, R9.reuse, 0xf8, !PT ;  /* 0x800fffff13137812 */ /* 0x100fe400078ef809 */
[----:B------:R-:W-:Y:S02]  /*0860*/  @!P2 LOP3.LUT R23, R23, 0x80000000, R9, 0xf8, !PT ;  /* 0x800000001717a812 */ /* 0x000fe400078ef809 */
[----:B------:R-:W-:-:S02]  /*0870*/  @!P0 LOP3.LUT R29, R5, 0x7ff00000, RZ, 0xc0, !PT ;  /* 0x7ff00000051d8812 */ /* 0x000fc400078ec0ff */
        /* <DEDUP_REMOVED lines=10> */
[----:B------:R-:W-:Y:S02]  /*0920*/  MOV R22, R26 ;  /* 0x0000001a00167202 */ /* 0x000fe40000000f00 */
        /* <DEDUP_REMOVED lines=33> */
.L_x_207:
        /* <DEDUP_REMOVED lines=16> */
.L_x_210:
[----:B------:R-:W-:Y:S01]  /*0c40*/  LOP3.LUT R21, R7, 0x80000, RZ, 0xfc, !PT ;  /* 0x0008000007157812 */ /* 0x000fe200078efcff */
[----:B------:R-:W-:Y:S01]  /*0c50*/  IMAD.MOV.U32 R20, RZ, RZ, R6 ;  /* 0x000000ffff147224 */ /* 0x000fe200078e0006 */
[----:B------:R-:W-:Y:S06]  /*0c60*/  BRA `(.L_x_208) ;  /* 0x0000000000087947 */ /* 0x000fec0003800000 */
.L_x_209:
[----:B------:R-:W-:Y:S01]  /*0c70*/  LOP3.LUT R21, R9, 0x80000, RZ, 0xfc, !PT ;  /* 0x0008000009157812 */ /* 0x000fe200078efcff */
[----:B------:R-:W-:-:S07]  /*0c80*/  IMAD.MOV.U32 R20, RZ, RZ, R8 ;  /* 0x000000ffff147224 */ /* 0x000fce00078e0008 */
.L_x_208:
[----:B------:R-:W-:Y:S05]  /*0c90*/  BSYNC.RECONVERGENT B1 ;  /* 0x0000000000017941 */ /* 0x000fea0003800200 */
.L_x_206:
[----:B------:R-:W-:Y:S02]  /*0ca0*/  IMAD.MOV.U32 R4, RZ, RZ, R0 ;  /* 0x000000ffff047224 */ /* 0x000fe400078e0000 */
[----:B------:R-:W-:Y:S02]  /*0cb0*/  IMAD.MOV.U32 R5, RZ, RZ, 0x0 ;  /* 0x00000000ff057424 */ /* 0x000fe400078e00ff */
[----:B------:R-:W-:Y:S02]  /*0cc0*/  IMAD.MOV.U32 R6, RZ, RZ, R20 ;  /* 0x000000ffff067224 */ /* 0x000fe400078e0014 */
[----:B------:R-:W-:Y:S01]  /*0cd0*/  IMAD.MOV.U32 R7, RZ, RZ, R21 ;  /* 0x000000ffff077224 */ /* 0x000fe200078e0015 */
[----:B------:R-:W-:Y:S06]  /*0ce0*/  RET.REL.NODEC R4 `(apply_position_actuation) ;  /* 0xfffffff004c47950 */ /* 0x000fec0003c3ffff */
.L_x_211:
        /* <DEDUP_REMOVED lines=9> */
.L_x_228:


//--------------------- .text.zero_forces         --------------------------
	.section	.text.zero_forces,"ax",@progbits
	.align	128
        .global         zero_forces
        .type           zero_forces,@function
        .size           zero_forces,(.L_x_238 - zero_forces)
        .other          zero_forces,@"STO_CUDA_ENTRY STV_DEFAULT"
zero_forces:
.text.zero_forces:
        /* <DEDUP_REMOVED lines=10> */
[----:B------:R-:W-:-:S04]  /*00a0*/  IMAD R5, R0, 0x3, RZ ;  /* 0x0000000300057824 */ /* 0x000fc800078e02ff */
[----:B0-----:R-:W-:-:S05]  /*00b0*/  IMAD.WIDE R2, R5, 0x8, R2 ;  /* 0x0000000805027825 */ /* 0x001fca00078e0202 */
[----:B-1----:R-:W-:Y:S04]  /*00c0*/  STG.E.64 desc[UR4][R2.64], RZ ;  /* 0x000000ff02007986 */ /* 0x002fe8000c101b04 */
[----:B------:R-:W-:Y:S04]  /*00d0*/  STG.E.64 desc[UR4][R2.64+0x8], RZ ;  /* 0x000008ff02007986 */ /* 0x000fe8000c101b04 */
[----:B------:R-:W-:Y:S01]  /*00e0*/  STG.E.64 desc[UR4][R2.64+0x10], RZ ;  /* 0x000010ff02007986 */ /* 0x000fe2000c101b04 */
[----:B------:R-:W-:Y:S05]  /*00f0*/  EXIT ;  /* 0x000000000000794d */ /* 0x000fea0003800000 */
.L_x_212:
        /* <DEDUP_REMOVED lines=16> */
.L_x_238:


//--------------------- .nv.shared.reserved.0     --------------------------
	.section	.nv.shared.reserved.0,"aw",@nobits
	.weak		__nv_reservedSMEM_offset_0_alias
	.size		__nv_reservedSMEM_offset_0_alias, 0, 64
	.other		__nv_reservedSMEM_offset_0_alias,@"STO_CUDA_RESERVED_SHARED STV_DEFAULT"
__nv_reservedSMEM_offset_0_alias:
	.zero		0
	.zero		64


//--------------------- .nv.constant0.project_rigid_hinges --------------------------
	.section	.nv.constant0.project_rigid_hinges,"a",@progbits
	.sectionflags	@""
	.align	4
.nv.constant0.project_rigid_hinges:
	.zero		952


//--------------------- .nv.constant0.correct_rigid_velocity --------------------------
	.section	.nv.constant0.correct_rigid_velocity,"a",@progbits
	.sectionflags	@""
	.align	4
.nv.constant0.correct_rigid_velocity:
	.zero		944


//--------------------- .nv.constant0.project_rigid_bars --------------------------
	.section	.nv.constant0.project_rigid_bars,"a",@progbits
	.sectionflags	@""
	.align	4
.nv.constant0.project_rigid_bars:
	.zero		952


//--------------------- .nv.constant0.rk4_final_update --------------------------
	.section	.nv.constant0.rk4_final_update,"a",@progbits
	.sectionflags	@""
	.align	4
.nv.constant0.rk4_final_update:
	.zero		1000


//--------------------- .nv.constant0.rk4_step_integrate --------------------------
	.section	.nv.constant0.rk4_step_integrate,"a",@progbits
	.sectionflags	@""
	.align	4
.nv.constant0.rk4_step_integrate:
	.zero		992


//--------------------- .nv.constant0.apply_global_forces --------------------------
	.section	.nv.constant0.apply_global_forces,"a",@progbits
	.sectionflags	@""
	.align	4
.nv.constant0.apply_global_forces:
	.zero		952


//--------------------- .nv.constant0.compute_hinge_forces --------------------------
	.section	.nv.constant0.compute_hinge_forces,"a",@progbits
	.sectionflags	@""
	.align	4
.nv.constant0.compute_hinge_forces:
	.zero		952


//--------------------- .nv.constant0.compute_bar_forces --------------------------
	.section	.nv.constant0.compute_bar_forces,"a",@progbits
	.sectionflags	@""
	.align	4
.nv.constant0.compute_bar_forces:
	.zero		952


//--------------------- .nv.constant0.apply_position_actuation --------------------------
	.section	.nv.constant0.apply_position_actuation,"a",@progbits
	.sectionflags	@""
	.align	4
.nv.constant0.apply_position_actuation:
	.zero		944


//--------------------- .nv.constant0.zero_forces --------------------------
	.section	.nv.constant0.zero_forces,"a",@progbits
	.sectionflags	@""
	.align	4
.nv.constant0.zero_forces:
	.zero		912


//--------------------- SYMBOLS --------------------------

	.type		.nv.reservedSmem.offset0,@object
	.size		.nv.reservedSmem.offset0,0x4
